// auto-generated by cutlass_sweep.gemm — config: {"arch": "sm_100", "cluster_m": 1, "cluster_n": 2, "dtype": "int8", "stages": 4, "tile_k": 128, "tile_m": 64, "tile_n": 128}
#include "cutlass/cutlass.h"
#include "cutlass/gemm/collective/collective_builder.hpp"
#include "cutlass/gemm/device/gemm_universal_adapter.h"
#include "cutlass/gemm/kernel/gemm_universal.hpp"
#include "cutlass/epilogue/collective/collective_builder.hpp"

using ElemA = int8_t;
using ElemB = int8_t;
using ElemCD = int8_t;
using Acc  = int32_t;
using TileShape    = cute::Shape<cute::_64, cute::_128, cute::_128>;
using ClusterShape = cute::Shape<cute::_1, cute::_2, cute::_1>;

using CollectiveEpilogue = typename cutlass::epilogue::collective::CollectiveBuilder<
    cutlass::arch::Sm100, cutlass::arch::OpClassTensorOp,
    TileShape, ClusterShape,
    cutlass::epilogue::collective::EpilogueTileAuto,
    Acc, Acc,
    ElemCD, cutlass::layout::RowMajor, 128 / cutlass::sizeof_bits<ElemCD>::value,
    ElemCD, cutlass::layout::RowMajor, 128 / cutlass::sizeof_bits<ElemCD>::value,
    cutlass::epilogue::collective::EpilogueScheduleAuto
  >::CollectiveOp;

using CollectiveMainloop = typename cutlass::gemm::collective::CollectiveBuilder<
    cutlass::arch::Sm100, cutlass::arch::OpClassTensorOp,
    ElemA, cutlass::layout::RowMajor, 128 / cutlass::sizeof_bits<ElemA>::value,
    ElemB, cutlass::layout::ColumnMajor, 128 / cutlass::sizeof_bits<ElemB>::value,
    Acc,
    TileShape, ClusterShape,
    cutlass::gemm::collective::StageCount<4>,
    cutlass::gemm::collective::KernelScheduleAuto
  >::CollectiveOp;

using GemmKernel = cutlass::gemm::kernel::GemmUniversal<
    cute::Shape<int,int,int,int>,
    CollectiveMainloop,
    CollectiveEpilogue
>;
using Gemm = cutlass::gemm::device::GemmUniversalAdapter<GemmKernel>;

// Force the device kernel symbol into the cubin without needing a host main.
auto* _anchor = &cutlass::device_kernel<GemmKernel>;


// ===== COMPILED SASS (sm_100a) =====

	.target	sm_100a

	.elftype	@"ET_EXEC"


//--------------------- .note.nv.tkinfo           --------------------------
	.section	.note.nv.tkinfo,"",@"SHT_NOTE"
	.sectionflags	@"SHF_NOTE_NV_TKINFO"
	.tkinfo
        /*0018*/ 	.word	0x00000002
        /*0030*/ 	.string	""
        /*0030*/ 	.string	"ptxas"
        /*0030*/ 	.string	"Cuda compilation tools, release 13.0, V13.0.88"
        /*0030*/ 	.string	"Build cuda_13.0.r13.0/compiler.36424714_0"
        /*0030*/ 	.string	"-arch sm_100a -m 64 "



//--------------------- .note.nv.cuinfo           --------------------------
	.section	.note.nv.cuinfo,"",@"SHT_NOTE"
	.sectionflags	@"SHF_NOTE_NV_CUINFO"
        /*0018*/ 	.short	0x0002
        /*001a*/ 	.short	0x0064
        /*001c*/ 	.short	0x0082
	.zero		2


//--------------------- .nv.info                  --------------------------
	.section	.nv.info,"",@"SHT_CUDA_INFO"
	.align	4


	//----- nvinfo : EIATTR_REGCOUNT
	.align		4
        /*0000*/ 	.byte	0x04, 0x2f
        /*0002*/ 	.short	(.L_19 - .L_18)
	.align		4
.L_18:
        /*0004*/ 	.word	index@(_ZN7cutlass13device_kernelINS_4gemm6kernel13GemmUniversalIN4cute5tupleIJiiiiEEENS1_10collective13CollectiveMmaINS1_35MainloopSm100TmaUmmaWarpSpecializedILi4ELi2ELi4ENS5_IJNS4_1CILi1EEENSA_ILi2EEESB_EEEEENS5_IJNSA_ILi64EEENSA_ILi128EEESG_EEEaNS5_IJlSB_lEEEaSI_NS4_8TiledMMAINS4_8MMA_AtomIJNS4_15SM100_MMA_S8_SSIaaiLi64ELi128ELNS4_4UMMA5MajorE0ELSN_0ELNSM_8SaturateE0EEEEEENS4_6LayoutINS5_IJSB_SB_SB_EEENS5_IJNSA_ILi0EEEST_ST_EEEEENS5_IJNS4_10UnderscoreESW_SW_EEEEENS4_23SM90_TMA_LOAD_MULTICASTENS4_14ComposedLayoutINS4_7SwizzleILi3ELi4ELi3EEENS4_18smem_ptr_flag_bitsILi8EEENSR_INS5_IJNSA_ILi8EEESG_EEENS5_IJSG_SB_EEEEEEEvNS4_8identityENS4_13SM90_TMA_LOADES19_vS1A_EENS_8epilogue10collective18CollectiveEpilogueINS1D_23Sm100TmaWarpSpecializedILi2ELi2ELi32ELb0ELb0EEEJSH_NS5_IJNSR_ISF_SB_EES1I_EEEaSI_aSI_NS1D_6fusion15FusionCallbacksIS1H_NS1K_17LinearCombinationIaiaiLNS_15FloatRoundStyleE2EEESH_S1J_JEEENS4_5SM1004TMEM4LOAD26SM100_TMEM_LOAD_16dp32b32xES1B_NS10_INS11_ILi2ELi4ELi3EEES14_NSR_INS5_IJS15_SF_EEENS5_IJSF_SB_EEEEEEENS4_39AutoVectorizingCopyWithAssumedAlignmentILi128EEENS4_14SM90_TMA_STOREES1Y_S20_S20_EEEvvEEEEvNT_6ParamsE)
        /*0008*/ 	.word	0x0000005a


	//----- nvinfo : EIATTR_FRAME_SIZE
	.align		4
.L_19:
        /*000c*/ 	.byte	0x04, 0x11
        /*000e*/ 	.short	(.L_21 - .L_20)
	.align		4
.L_20:
        /*0010*/ 	.word	index@($__internal_2_$__cuda_sm10x_tcgen05_guardrail_trap_unallocated_columns_being_dealloced)
        /*0014*/ 	.word	0x00000000


	//----- nvinfo : EIATTR_FRAME_SIZE
	.align		4
.L_21:
        /*0018*/ 	.byte	0x04, 0x11
        /*001a*/ 	.short	(.L_23 - .L_22)
	.align		4
.L_22:
        /*001c*/ 	.word	index@($__internal_1_$__cuda_sm10x_tcgen05_guardrail_trap_phase_invalid_during_alloc)
        /*0020*/ 	.word	0x00000000


	//----- nvinfo : EIATTR_FRAME_SIZE
	.align		4
.L_23:
        /*0024*/ 	.byte	0x04, 0x11
        /*0026*/ 	.short	(.L_25 - .L_24)
	.align		4
.L_24:
        /*0028*/ 	.word	index@($__internal_0_$__cuda_sm10x_tcgen05_guardrail_trap_col_being_dealloced_not_returned_by_alloc)
        /*002c*/ 	.word	0x00000000


	//----- nvinfo : EIATTR_FRAME_SIZE
	.align		4
.L_25:
        /*0030*/ 	.byte	0x04, 0x11
        /*0032*/ 	.short	(.L_27 - .L_26)
	.align		4
.L_26:
        /*0034*/ 	.word	index@(_ZN7cutlass13device_kernelINS_4gemm6kernel13GemmUniversalIN4cute5tupleIJiiiiEEENS1_10collective13CollectiveMmaINS1_35MainloopSm100TmaUmmaWarpSpecializedILi4ELi2ELi4ENS5_IJNS4_1CILi1EEENSA_ILi2EEESB_EEEEENS5_IJNSA_ILi64EEENSA_ILi128EEESG_EEEaNS5_IJlSB_lEEEaSI_NS4_8TiledMMAINS4_8MMA_AtomIJNS4_15SM100_MMA_S8_SSIaaiLi64ELi128ELNS4_4UMMA5MajorE0ELSN_0ELNSM_8SaturateE0EEEEEENS4_6LayoutINS5_IJSB_SB_SB_EEENS5_IJNSA_ILi0EEEST_ST_EEEEENS5_IJNS4_10UnderscoreESW_SW_EEEEENS4_23SM90_TMA_LOAD_MULTICASTENS4_14ComposedLayoutINS4_7SwizzleILi3ELi4ELi3EEENS4_18smem_ptr_flag_bitsILi8EEENSR_INS5_IJNSA_ILi8EEESG_EEENS5_IJSG_SB_EEEEEEEvNS4_8identityENS4_13SM90_TMA_LOADES19_vS1A_EENS_8epilogue10collective18CollectiveEpilogueINS1D_23Sm100TmaWarpSpecializedILi2ELi2ELi32ELb0ELb0EEEJSH_NS5_IJNSR_ISF_SB_EES1I_EEEaSI_aSI_NS1D_6fusion15FusionCallbacksIS1H_NS1K_17LinearCombinationIaiaiLNS_15FloatRoundStyleE2EEESH_S1J_JEEENS4_5SM1004TMEM4LOAD26SM100_TMEM_LOAD_16dp32b32xES1B_NS10_INS11_ILi2ELi4ELi3EEES14_NSR_INS5_IJS15_SF_EEENS5_IJSF_SB_EEEEEEENS4_39AutoVectorizingCopyWithAssumedAlignmentILi128EEENS4_14SM90_TMA_STOREES1Y_S20_S20_EEEvvEEEEvNT_6ParamsE)
        /*0038*/ 	.word	0x00000000


	//----- nvinfo : EIATTR_MIN_STACK_SIZE
	.align		4
.L_27:
        /*003c*/ 	.byte	0x04, 0x12
        /*003e*/ 	.short	(.L_29 - .L_28)
	.align		4
.L_28:
        /*0040*/ 	.word	index@(_ZN7cutlass13device_kernelINS_4gemm6kernel13GemmUniversalIN4cute5tupleIJiiiiEEENS1_10collective13CollectiveMmaINS1_35MainloopSm100TmaUmmaWarpSpecializedILi4ELi2ELi4ENS5_IJNS4_1CILi1EEENSA_ILi2EEESB_EEEEENS5_IJNSA_ILi64EEENSA_ILi128EEESG_EEEaNS5_IJlSB_lEEEaSI_NS4_8TiledMMAINS4_8MMA_AtomIJNS4_15SM100_MMA_S8_SSIaaiLi64ELi128ELNS4_4UMMA5MajorE0ELSN_0ELNSM_8SaturateE0EEEEEENS4_6LayoutINS5_IJSB_SB_SB_EEENS5_IJNSA_ILi0EEEST_ST_EEEEENS5_IJNS4_10UnderscoreESW_SW_EEEEENS4_23SM90_TMA_LOAD_MULTICASTENS4_14ComposedLayoutINS4_7SwizzleILi3ELi4ELi3EEENS4_18smem_ptr_flag_bitsILi8EEENSR_INS5_IJNSA_ILi8EEESG_EEENS5_IJSG_SB_EEEEEEEvNS4_8identityENS4_13SM90_TMA_LOADES19_vS1A_EENS_8epilogue10collective18CollectiveEpilogueINS1D_23Sm100TmaWarpSpecializedILi2ELi2ELi32ELb0ELb0EEEJSH_NS5_IJNSR_ISF_SB_EES1I_EEEaSI_aSI_NS1D_6fusion15FusionCallbacksIS1H_NS1K_17LinearCombinationIaiaiLNS_15FloatRoundStyleE2EEESH_S1J_JEEENS4_5SM1004TMEM4LOAD26SM100_TMEM_LOAD_16dp32b32xES1B_NS10_INS11_ILi2ELi4ELi3EEES14_NSR_INS5_IJS15_SF_EEENS5_IJSF_SB_EEEEEEENS4_39AutoVectorizingCopyWithAssumedAlignmentILi128EEENS4_14SM90_TMA_STOREES1Y_S20_S20_EEEvvEEEEvNT_6ParamsE)
        /*0044*/ 	.word	0x00000000
.L_29:


//--------------------- .nv.compat                --------------------------
	.section	.nv.compat,"",@"SHT_CUDA_COMPAT_INFO"
	.align	4
        /*0000*/ 	.byte	0x02, 0x09, 0x01, 0x00, 0x02, 0x02, 0x03, 0x00, 0x02, 0x05, 0x06, 0x00, 0x03, 0x07, 0x01, 0x01
        /*0010*/ 	.byte	0x02, 0x03, 0x01, 0x00, 0x02, 0x06, 0x01, 0x00, 0x04, 0x0b, 0x08, 0x00, 0x01, 0x00, 0x00, 0x00
        /*0020*/ 	.byte	0x00, 0x00, 0x00, 0x00


//--------------------- .nv.info._ZN7cutlass13device_kernelINS_4gemm6kernel13GemmUniversalIN4cute5tupleIJiiiiEEENS1_10collective13CollectiveMmaINS1_35MainloopSm100TmaUmmaWarpSpecializedILi4ELi2ELi4ENS5_IJNS4_1CILi1EEENSA_ILi2EEESB_EEEEENS5_IJNSA_ILi64EEENSA_ILi128EEESG_EEEaNS5_IJlSB_lEEEaSI_NS4_8TiledMMAINS4_8MMA_AtomIJNS4_15SM100_MMA_S8_SSIaaiLi64ELi128ELNS4_4UMMA5MajorE0ELSN_0ELNSM_8SaturateE0EEEEEENS4_6LayoutINS5_IJSB_SB_SB_EEENS5_IJNSA_ILi0EEEST_ST_EEEEENS5_IJNS4_10UnderscoreESW_SW_EEEEENS4_23SM90_TMA_LOAD_MULTICASTENS4_14ComposedLayoutINS4_7SwizzleILi3ELi4ELi3EEENS4_18smem_ptr_flag_bitsILi8EEENSR_INS5_IJNSA_ILi8EEESG_EEENS5_IJSG_SB_EEEEEEEvNS4_8identityENS4_13SM90_TMA_LOADES19_vS1A_EENS_8epilogue10collective18CollectiveEpilogueINS1D_23Sm100TmaWarpSpecializedILi2ELi2ELi32ELb0ELb0EEEJSH_NS5_IJNSR_ISF_SB_EES1I_EEEaSI_aSI_NS1D_6fusion15FusionCallbacksIS1H_NS1K_17LinearCombinationIaiaiLNS_15FloatRoundStyleE2EEESH_S1J_JEEENS4_5SM1004TMEM4LOAD26SM100_TMEM_LOAD_16dp32b32xES1B_NS10_INS11_ILi2ELi4ELi3EEES14_NSR_INS5_IJS15_SF_EEENS5_IJSF_SB_EEEEEEENS4_39AutoVectorizingCopyWithAssumedAlignmentILi128EEENS4_14SM90_TMA_STOREES1Y_S20_S20_EEEvvEEEEvNT_6ParamsE --------------------------
	.section	.nv.info._ZN7cutlass13device_kernelINS_4gemm6kernel13GemmUniversalIN4cute5tupleIJiiiiEEENS1_10collective13CollectiveMmaINS1_35MainloopSm100TmaUmmaWarpSpecializedILi4ELi2ELi4ENS5_IJNS4_1CILi1EEENSA_ILi2EEESB_EEEEENS5_IJNSA_ILi64EEENSA_ILi128EEESG_EEEaNS5_IJlSB_lEEEaSI_NS4_8TiledMMAINS4_8MMA_AtomIJNS4_15SM100_MMA_S8_SSIaaiLi64ELi128ELNS4_4UMMA5MajorE0ELSN_0ELNSM_8SaturateE0EEEEEENS4_6LayoutINS5_IJSB_SB_SB_EEENS5_IJNSA_ILi0EEEST_ST_EEEEENS5_IJNS4_10UnderscoreESW_SW_EEEEENS4_23SM90_TMA_LOAD_MULTICASTENS4_14ComposedLayoutINS4_7SwizzleILi3ELi4ELi3EEENS4_18smem_ptr_flag_bitsILi8EEENSR_INS5_IJNSA_ILi8EEESG_EEENS5_IJSG_SB_EEEEEEEvNS4_8identityENS4_13SM90_TMA_LOADES19_vS1A_EENS_8epilogue10collective18CollectiveEpilogueINS1D_23Sm100TmaWarpSpecializedILi2ELi2ELi32ELb0ELb0EEEJSH_NS5_IJNSR_ISF_SB_EES1I_EEEaSI_aSI_NS1D_6fusion15FusionCallbacksIS1H_NS1K_17LinearCombinationIaiaiLNS_15FloatRoundStyleE2EEESH_S1J_JEEENS4_5SM1004TMEM4LOAD26SM100_TMEM_LOAD_16dp32b32xES1B_NS10_INS11_ILi2ELi4ELi3EEES14_NSR_INS5_IJS15_SF_EEENS5_IJSF_SB_EEEEEEENS4_39AutoVectorizingCopyWithAssumedAlignmentILi128EEENS4_14SM90_TMA_STOREES1Y_S20_S20_EEEvvEEEEvNT_6ParamsE,"",@"SHT_CUDA_INFO"
	.sectionflags	@""
	.align	4


	//----- nvinfo : EIATTR_CUDA_API_VERSION
	.align		4
        /*0000*/ 	.byte	0x04, 0x37
        /*0002*/ 	.short	(.L_31 - .L_30)
.L_30:
        /*0004*/ 	.word	0x00000082


	//----- nvinfo : EIATTR_KPARAM_INFO
	.align		4
.L_31:
        /*0008*/ 	.byte	0x04, 0x17
        /*000a*/ 	.short	(.L_33 - .L_32)
.L_32:
        /*000c*/ 	.word	0x00000000
        /*0010*/ 	.short	0x0000
        /*0012*/ 	.short	0x0000
        /*0014*/ 	.byte	0x00, 0xf0, 0x01, 0x20


	//----- nvinfo : EIATTR_AT_ENTRY_FRAGMENTS
	.align		4
.L_33:
        /*0018*/ 	.byte	0x04, 0x4f
        /*001a*/ 	.short	(.L_35 - .L_34)


	//   ....[0]....
.L_34:
        /*001c*/ 	.word	0x00000006


	//----- nvinfo : EIATTR_RESERVED_SMEM_USED
	.align		4
.L_35:
        /*0020*/ 	.byte	0x01, 0x41
	.zero		2


	//----- nvinfo : EIATTR_SPARSE_MMA_MASK
	.align		4
        /*0024*/ 	.byte	0x03, 0x50
        /*0026*/ 	.short	0x0000


	//----- nvinfo : EIATTR_TCGEN05_1CTA_USED
	.align		4
        /*0028*/ 	.byte	0x01, 0x51
	.zero		2


	//----- nvinfo : EIATTR_MAXREG_COUNT
	.align		4
        /*002c*/ 	.byte	0x03, 0x1b
        /*002e*/ 	.short	0x00ff


	//----- nvinfo : EIATTR_NUM_BARRIERS
	.align		4
        /*0030*/ 	.byte	0x02, 0x4c
        /*0032*/ 	.byte	0x07
	.zero		1


	//----- nvinfo : EIATTR_EXTERNS
	.align		4
        /*0034*/ 	.byte	0x04, 0x0f
        /*0036*/ 	.short	(.L_37 - .L_36)


	//   ....[0]....
	.align		4
.L_36:
        /*0038*/ 	.word	index@(__assertfail)


	//----- nvinfo : EIATTR_MERCURY_ISA_VERSION
	.align		4
.L_37:
        /*003c*/ 	.byte	0x03, 0x5f
        /*003e*/ 	.short	0x0101


	//----- nvinfo : EIATTR_INT_WARP_WIDE_INSTR_OFFSETS
	.align		4
        /*0040*/ 	.byte	0x04, 0x31
        /*0042*/ 	.short	(.L_39 - .L_38)


	//   ....[0]....
.L_38:
        /*0044*/ 	.word	0x00003c90


	//   ....[1]....
        /*0048*/ 	.word	0x00003cc0


	//   ....[2]....
        /*004c*/ 	.word	0x00003ce0


	//   ....[3]....
        /*0050*/ 	.word	0x00004800


	//   ....[4]....
        /*0054*/ 	.word	0x00004870


	//   ....[5]....
        /*0058*/ 	.word	0x00004950


	//   ....[6]....
        /*005c*/ 	.word	0x00004a00


	//----- nvinfo : EIATTR_COOP_GROUP_MASK_REGIDS
	.align		4
.L_39:
        /*0060*/ 	.byte	0x04, 0x29
        /*0062*/ 	.short	(.L_41 - .L_40)


	//   ....[0]....
.L_40:
        /*0064*/ 	.word	0xffffffff


	//   ....[1]....
        /*0068*/ 	.word	0xffffffff


	//   ....[2]....
        /*006c*/ 	.word	0xffffffff


	//   ....[3]....
        /*0070*/ 	.word	0xffffffff


	//   ....[4]....
        /*0074*/ 	.word	0xffffffff


	//   ....[5]....
        /*0078*/ 	.word	0xffffffff


	//   ....[6]....
        /*007c*/ 	.word	0xffffffff


	//   ....[7]....
        /*0080*/ 	.word	0xffffffff


	//   ....[8]....
        /*0084*/ 	.word	0xffffffff


	//   ....[9]....
        /*0088*/ 	.word	0xffffffff


	//   ....[10]....
        /*008c*/ 	.word	0xffffffff


	//   ....[11]....
        /*0090*/ 	.word	0xffffffff


	//   ....[12]....
        /*0094*/ 	.word	0xffffffff


	//   ....[13]....
        /*0098*/ 	.word	0xffffffff


	//----- nvinfo : EIATTR_COOP_GROUP_INSTR_OFFSETS
	.align		4
.L_41:
        /*009c*/ 	.byte	0x04, 0x28
        /*009e*/ 	.short	(.L_43 - .L_42)


	//   ....[0]....
.L_42:
        /*00a0*/ 	.word	0x00000080


	//   ....[1]....
        /*00a4*/ 	.word	0x000004f0


	//   ....[2]....
        /*00a8*/ 	.word	0x000006a0


	//   ....[3]....
        /*00ac*/ 	.word	0x00000800


	//   ....[4]....
        /*00b0*/ 	.word	0x00000900


	//   ....[5]....
        /*00b4*/ 	.word	0x00000a70


	//   ....[6]....
        /*00b8*/ 	.word	0x00000c10


	//   ....[7]....
        /*00bc*/ 	.word	0x00000dc0


	//   ....[8]....
        /*00c0*/ 	.word	0x00001fd0


	//   ....[9]....
        /*00c4*/ 	.word	0x00002e80


	//   ....[10]....
        /*00c8*/ 	.word	0x00003090


	//   ....[11]....
        /*00cc*/ 	.word	0x000030c0


	//   ....[12]....
        /*00d0*/ 	.word	0x00003b70


	//   ....[13]....
        /*00d4*/ 	.word	0x00003da0


	//----- nvinfo : EIATTR_VRC_CTA_INIT_COUNT
	.align		4
.L_43:
        /*00d8*/ 	.byte	0x02, 0x4a
        /*00da*/ 	.byte	0x80
	.zero		1


	//----- nvinfo : EIATTR_SYSCALL_OFFSETS
	.align		4
        /*00dc*/ 	.byte	0x04, 0x46
        /*00de*/ 	.short	(.L_45 - .L_44)


	//   ....[0]....
.L_44:
        /*00e0*/ 	.word	0x00005600


	//   ....[1]....
        /*00e4*/ 	.word	0x00005740


	//   ....[2]....
        /*00e8*/ 	.word	0x00005f70


	//   ....[3]....
        /*00ec*/ 	.word	0x00006d10


	//----- nvinfo : EIATTR_MBARRIER_INSTR_OFFSETS
	.align		4
.L_45:
        /*00f0*/ 	.byte	0x04, 0x39
        /*00f2*/ 	.short	(.L_47 - .L_46)


	//   ....[0]....
.L_46:
        /*00f4*/ 	.word	0x00000610
        /*00f8*/ 	.word	0x000000ff
        /*00fc*/ 	.word	0x00000000
        /*0100*/ 	.short	0x0100
        /*0102*/ 	.byte	0x04
	.zero		1


	//   ....[1]....
        /*0104*/ 	.word	0x00000620
        /*0108*/ 	.word	0x000000ff
        /*010c*/ 	.word	0x00000020
        /*0110*/ 	.short	0x0100
        /*0112*/ 	.byte	0x04
	.zero		1


	//   ....[2]....
        /*0114*/ 	.word	0x00000630
        /*0118*/ 	.word	0x000000ff
        /*011c*/ 	.word	0x00000008
        /*0120*/ 	.short	0x0100
        /*0122*/ 	.byte	0x04
	.zero		1


	//   ....[3]....
        /*0124*/ 	.word	0x00000640
        /*0128*/ 	.word	0x000000ff
        /*012c*/ 	.word	0x00000028
        /*0130*/ 	.short	0x0100
        /*0132*/ 	.byte	0x04
	.zero		1


	//   ....[4]....
        /*0134*/ 	.word	0x00000650
        /*0138*/ 	.word	0x000000ff
        /*013c*/ 	.word	0x00000010
        /*0140*/ 	.short	0x0100
        /*0142*/ 	.byte	0x04
	.zero		1


	//   ....[5]....
        /*0144*/ 	.word	0x00000660
        /*0148*/ 	.word	0x000000ff
        /*014c*/ 	.word	0x00000030
        /*0150*/ 	.short	0x0100
        /*0152*/ 	.byte	0x04
	.zero		1


	//   ....[6]....
        /*0154*/ 	.word	0x00000670
        /*0158*/ 	.word	0x000000ff
        /*015c*/ 	.word	0x00000018
        /*0160*/ 	.short	0x0100
        /*0162*/ 	.byte	0x04
	.zero		1


	//   ....[7]....
        /*0164*/ 	.word	0x00000680
        /*0168*/ 	.word	0x000000ff
        /*016c*/ 	.word	0x00000038
        /*0170*/ 	.short	0x0100
        /*0172*/ 	.byte	0x04
	.zero		1


	//   ....[8]....
        /*0174*/ 	.word	0x000007b0
        /*0178*/ 	.word	0x000000ff
        /*017c*/ 	.word	0x00000040
        /*0180*/ 	.short	0x0100
        /*0182*/ 	.byte	0x04
	.zero		1


	//   ....[9]....
        /*0184*/ 	.word	0x000007c0
        /*0188*/ 	.word	0x000000ff
        /*018c*/ 	.word	0x00000050
        /*0190*/ 	.short	0x0100
        /*0192*/ 	.byte	0x04
	.zero		1


	//   ....[10]....
        /*0194*/ 	.word	0x000007d0
        /*0198*/ 	.word	0x000000ff
        /*019c*/ 	.word	0x00000048
        /*01a0*/ 	.short	0x0100
        /*01a2*/ 	.byte	0x04
	.zero		1


	//   ....[11]....
        /*01a4*/ 	.word	0x000007e0
        /*01a8*/ 	.word	0x000000ff
        /*01ac*/ 	.word	0x00000058
        /*01b0*/ 	.short	0x0100
        /*01b2*/ 	.byte	0x04
	.zero		1


	//   ....[12]....
        /*01b4*/ 	.word	0x000008d0
        /*01b8*/ 	.word	0x000000ff
        /*01bc*/ 	.word	0x00000060
        /*01c0*/ 	.short	0x0100
        /*01c2*/ 	.byte	0x06
	.zero		1


	//   ....[13]....
        /*01c4*/ 	.word	0x000008e0
        /*01c8*/ 	.word	0x000000ff
        /*01cc*/ 	.word	0x00000068
        /*01d0*/ 	.short	0x0100
        /*01d2*/ 	.byte	0x06
	.zero		1


	//   ....[14]....
        /*01d4*/ 	.word	0x00000a20
        /*01d8*/ 	.word	0x000000ff
        /*01dc*/ 	.word	0x00000070
        /*01e0*/ 	.short	0x0100
        /*01e2*/ 	.byte	0x06
	.zero		1


	//   ....[15]....
        /*01e4*/ 	.word	0x00000a30
        /*01e8*/ 	.word	0x000000ff
        /*01ec*/ 	.word	0x00000080
        /*01f0*/ 	.short	0x0100
        /*01f2*/ 	.byte	0x06
	.zero		1


	//   ....[16]....
        /*01f4*/ 	.word	0x00000a40
        /*01f8*/ 	.word	0x000000ff
        /*01fc*/ 	.word	0x00000078
        /*0200*/ 	.short	0x0100
        /*0202*/ 	.byte	0x06
	.zero		1


	//   ....[17]....
        /*0204*/ 	.word	0x00000a50
        /*0208*/ 	.word	0x000000ff
        /*020c*/ 	.word	0x00000088
        /*0210*/ 	.short	0x0100
        /*0212*/ 	.byte	0x06
	.zero		1


	//   ....[18]....
        /*0214*/ 	.word	0x00000b80
        /*0218*/ 	.word	0x000000ff
        /*021c*/ 	.word	0x00000090
        /*0220*/ 	.short	0x0100
        /*0222*/ 	.byte	0x04
	.zero		1


	//   ....[19]....
        /*0224*/ 	.word	0x00000b90
        /*0228*/ 	.word	0x000000ff
        /*022c*/ 	.word	0x000000b0
        /*0230*/ 	.short	0x0100
        /*0232*/ 	.byte	0x04
	.zero		1


	//   ....[20]....
        /*0234*/ 	.word	0x00000ba0
        /*0238*/ 	.word	0x000000ff
        /*023c*/ 	.word	0x00000098
        /*0240*/ 	.short	0x0100
        /*0242*/ 	.byte	0x04
	.zero		1


	//   ....[21]....
        /*0244*/ 	.word	0x00000bb0
        /*0248*/ 	.word	0x000000ff
        /*024c*/ 	.word	0x000000b8
        /*0250*/ 	.short	0x0100
        /*0252*/ 	.byte	0x04
	.zero		1


	//   ....[22]....
        /*0254*/ 	.word	0x00000bc0
        /*0258*/ 	.word	0x000000ff
        /*025c*/ 	.word	0x000000a0
        /*0260*/ 	.short	0x0100
        /*0262*/ 	.byte	0x04
	.zero		1


	//   ....[23]....
        /*0264*/ 	.word	0x00000bd0
        /*0268*/ 	.word	0x000000ff
        /*026c*/ 	.word	0x000000c0
        /*0270*/ 	.short	0x0100
        /*0272*/ 	.byte	0x04
	.zero		1


	//   ....[24]....
        /*0274*/ 	.word	0x00000be0
        /*0278*/ 	.word	0x000000ff
        /*027c*/ 	.word	0x000000a8
        /*0280*/ 	.short	0x0100
        /*0282*/ 	.byte	0x04
	.zero		1


	//   ....[25]....
        /*0284*/ 	.word	0x00000bf0
        /*0288*/ 	.word	0x000000ff
        /*028c*/ 	.word	0x000000c8
        /*0290*/ 	.short	0x0100
        /*0292*/ 	.byte	0x04
	.zero		1


	//   ....[26]....
        /*0294*/ 	.word	0x00000ce0
        /*0298*/ 	.word	0x000000ff
        /*029c*/ 	.word	0x000000d0
        /*02a0*/ 	.short	0x0100
        /*02a2*/ 	.byte	0x04
	.zero		1


	//   ....[27]....
        /*02a4*/ 	.word	0x00000cf0
        /*02a8*/ 	.word	0x000000ff
        /*02ac*/ 	.word	0x000000e0
        /*02b0*/ 	.short	0x0100
        /*02b2*/ 	.byte	0x04
	.zero		1


	//   ....[28]....
        /*02b4*/ 	.word	0x00000d00
        /*02b8*/ 	.word	0x000000ff
        /*02bc*/ 	.word	0x000000d8
        /*02c0*/ 	.short	0x0100
        /*02c2*/ 	.byte	0x04
	.zero		1


	//   ....[29]....
        /*02c4*/ 	.word	0x00000d10
        /*02c8*/ 	.word	0x000000ff
        /*02cc*/ 	.word	0x000000e8
        /*02d0*/ 	.short	0x0100
        /*02d2*/ 	.byte	0x04
	.zero		1


	//   ....[30]....
        /*02d4*/ 	.word	0x00001850
        /*02d8*/ 	.word	0x00000000
        /*02dc*/ 	.word	0x000000e0
        /*02e0*/ 	.short	0x010a
        /*02e2*/ 	.byte	0xff
	.zero		1


	//   ....[31]....
        /*02e4*/ 	.word	0x00001880
        /*02e8*/ 	.word	0x00000000
        /*02ec*/ 	.word	0x000000d0
        /*02f0*/ 	.short	0x0101
        /*02f2*/ 	.byte	0xff
	.zero		1


	//   ....[32]....
        /*02f4*/ 	.word	0x00001950
        /*02f8*/ 	.word	0x000000ff
        /*02fc*/ 	.word	0x00000020
        /*0300*/ 	.short	0x010a
        /*0302*/ 	.byte	0x04
	.zero		1


	//   ....[33]....
        /*0304*/ 	.word	0x000019d0
        /*0308*/ 	.word	0x000000ff
        /*030c*/ 	.word	0x00000020
        /*0310*/ 	.short	0x010a
        /*0312*/ 	.byte	0x21
	.zero		1


	//   ....[34]....
        /*0314*/ 	.word	0x00001b60
        /*0318*/ 	.word	0x000000ff
        /*031c*/ 	.word	0x00000020
        /*0320*/ 	.short	0x010a
        /*0322*/ 	.byte	0x08
	.zero		1


	//   ....[35]....
        /*0324*/ 	.word	0x00001c80
        /*0328*/ 	.word	0x000000ff
        /*032c*/ 	.word	0x00000068
        /*0330*/ 	.short	0x0101
        /*0332*/ 	.byte	0x06
	.zero		1


	//   ....[36]....
        /*0334*/ 	.word	0x00001ca0
        /*0338*/ 	.word	0x000000ff
        /*033c*/ 	.word	0x00000020
        /*0340*/ 	.short	0x010a
        /*0342*/ 	.byte	0x04
	.zero		1


	//   ....[37]....
        /*0344*/ 	.word	0x00001d20
        /*0348*/ 	.word	0x000000ff
        /*034c*/ 	.word	0x00000020
        /*0350*/ 	.short	0x010a
        /*0352*/ 	.byte	0x11
	.zero		1


	//   ....[38]....
        /*0354*/ 	.word	0x00001eb0
        /*0358*/ 	.word	0x000000ff
        /*035c*/ 	.word	0x00000020
        /*0360*/ 	.short	0x010a
        /*0362*/ 	.byte	0x07
	.zero		1


	//   ....[39]....
        /*0364*/ 	.word	0x00002000
        /*0368*/ 	.word	0x00000003
        /*036c*/ 	.word	0x00000070
        /*0370*/ 	.short	0x010a
        /*0372*/ 	.byte	0xff
	.zero		1


	//   ....[40]....
        /*0374*/ 	.word	0x00002150
        /*0378*/ 	.word	0x00000000
        /*037c*/ 	.word	0x00000000
        /*0380*/ 	.short	0x0101
        /*0382*/ 	.byte	0xff
	.zero		1


	//   ....[41]....
        /*0384*/ 	.word	0x00002700
        /*0388*/ 	.word	0x000000ff
        /*038c*/ 	.word	0x00000000
        /*0390*/ 	.short	0x010a
        /*0392*/ 	.byte	0x04
	.zero		1


	//   ....[42]....
        /*0394*/ 	.word	0x00002790
        /*0398*/ 	.word	0x000000ff
        /*039c*/ 	.word	0x00000000
        /*03a0*/ 	.short	0x010a
        /*03a2*/ 	.byte	0x05
	.zero		1


	//   ....[43]....
        /*03a4*/ 	.word	0x00002820
        /*03a8*/ 	.word	0x000000ff
        /*03ac*/ 	.word	0x00000000
        /*03b0*/ 	.short	0x010a
        /*03b2*/ 	.byte	0x05
	.zero		1


	//   ....[44]....
        /*03b4*/ 	.word	0x000028c0
        /*03b8*/ 	.word	0x00000000
        /*03bc*/ 	.word	0x00000000
        /*03c0*/ 	.short	0x010a
        /*03c2*/ 	.byte	0xff
	.zero		1


	//   ....[45]....
        /*03c4*/ 	.word	0x000029e0
        /*03c8*/ 	.word	0x00000002
        /*03cc*/ 	.word	0x000000d0
        /*03d0*/ 	.short	0x010a
        /*03d2*/ 	.byte	0xff
	.zero		1


	//   ....[46]....
        /*03d4*/ 	.word	0x00002a50
        /*03d8*/ 	.word	0x00000002
        /*03dc*/ 	.word	0x00000000
        /*03e0*/ 	.short	0x0101
        /*03e2*/ 	.byte	0xff
	.zero		1


	//   ....[47]....
        /*03e4*/ 	.word	0x00002a70
        /*03e8*/ 	.word	0x000000ff
        /*03ec*/ 	.word	0x00000080
        /*03f0*/ 	.short	0x010a
        /*03f2*/ 	.byte	0x04
	.zero		1


	//   ....[48]....
        /*03f4*/ 	.word	0x00002b90
        /*03f8*/ 	.word	0x00000002
        /*03fc*/ 	.word	0x00000070
        /*0400*/ 	.short	0x010a
        /*0402*/ 	.byte	0xff
	.zero		1


	//   ....[49]....
        /*0404*/ 	.word	0x00002c90
        /*0408*/ 	.word	0x00000002
        /*040c*/ 	.word	0x00000000
        /*0410*/ 	.short	0x0101
        /*0412*/ 	.byte	0xff
	.zero		1


	//   ....[50]....
        /*0414*/ 	.word	0x00002d20
        /*0418*/ 	.word	0x000000ff
        /*041c*/ 	.word	0x00000080
        /*0420*/ 	.short	0x0106
        /*0422*/ 	.byte	0x04
	.zero		1


	//   ....[51]....
        /*0424*/ 	.word	0x00002d40
        /*0428*/ 	.word	0x000000ff
        /*042c*/ 	.word	0x00000080
        /*0430*/ 	.short	0x010a
        /*0432*/ 	.byte	0x04
	.zero		1


	//   ....[52]....
        /*0434*/ 	.word	0x00002dd0
        /*0438*/ 	.word	0x000000ff
        /*043c*/ 	.word	0x00000080
        /*0440*/ 	.short	0x0106
        /*0442*/ 	.byte	0x07
	.zero		1


	//   ....[53]....
        /*0444*/ 	.word	0x00002e10
        /*0448*/ 	.word	0x00000000
        /*044c*/ 	.word	0x00000080
        /*0450*/ 	.short	0x010a
        /*0452*/ 	.byte	0xff
	.zero		1


	//   ....[54]....
        /*0454*/ 	.word	0x00003360
        /*0458*/ 	.word	0x00000000
        /*045c*/ 	.word	0x00000070
        /*0460*/ 	.short	0x010a
        /*0462*/ 	.byte	0xff
	.zero		1


	//   ....[55]....
        /*0464*/ 	.word	0x00003460
        /*0468*/ 	.word	0x00000003
        /*046c*/ 	.word	0x00000000
        /*0470*/ 	.short	0x0101
        /*0472*/ 	.byte	0xff
	.zero		1


	//   ....[56]....
        /*0474*/ 	.word	0x00003470
        /*0478*/ 	.word	0x000000ff
        /*047c*/ 	.word	0x00000000
        /*0480*/ 	.short	0x010a
        /*0482*/ 	.byte	0x04
	.zero		1


	//   ....[57]....
        /*0484*/ 	.word	0x000034f0
        /*0488*/ 	.word	0x000000ff
        /*048c*/ 	.word	0x000000b0
        /*0490*/ 	.short	0x010a
        /*0492*/ 	.byte	0x1f
	.zero		1


	//   ....[58]....
        /*0494*/ 	.word	0x000035d0
        /*0498*/ 	.word	0x000000ff
        /*049c*/ 	.word	0x00000000
        /*04a0*/ 	.short	0x010a
        /*04a2*/ 	.byte	0x05
	.zero		1


	//   ....[59]....
        /*04a4*/ 	.word	0x00003710
        /*04a8*/ 	.word	0x000000ff
        /*04ac*/ 	.word	0x00000000
        /*04b0*/ 	.short	0x010a
        /*04b2*/ 	.byte	0x04
	.zero		1


	//   ....[60]....
        /*04b4*/ 	.word	0x000039a0
        /*04b8*/ 	.word	0x000000ff
        /*04bc*/ 	.word	0x00000000
        /*04c0*/ 	.short	0x010a
        /*04c2*/ 	.byte	0x04
	.zero		1


	//   ....[61]....
        /*04c4*/ 	.word	0x00003a30
        /*04c8*/ 	.word	0x000000ff
        /*04cc*/ 	.word	0x00000000
        /*04d0*/ 	.short	0x010a
        /*04d2*/ 	.byte	0x05
	.zero		1


	//   ....[62]....
        /*04d4*/ 	.word	0x00003ac0
        /*04d8*/ 	.word	0x000000ff
        /*04dc*/ 	.word	0x00000000
        /*04e0*/ 	.short	0x010a
        /*04e2*/ 	.byte	0x05
	.zero		1


	//   ....[63]....
        /*04e4*/ 	.word	0x00003b50
        /*04e8*/ 	.word	0x000000ff
        /*04ec*/ 	.word	0x00000000
        /*04f0*/ 	.short	0x010a
        /*04f2*/ 	.byte	0x04
	.zero		1


	//   ....[64]....
        /*04f4*/ 	.word	0x00004000
        /*04f8*/ 	.word	0x0000000c
        /*04fc*/ 	.word	0x00000070
        /*0500*/ 	.short	0x010a
        /*0502*/ 	.byte	0xff
	.zero		1


	//   ....[65]....
        /*0504*/ 	.word	0x00004170
        /*0508*/ 	.word	0x00000000
        /*050c*/ 	.word	0x00000000
        /*0510*/ 	.short	0x0101
        /*0512*/ 	.byte	0xff
	.zero		1


	//   ....[66]....
        /*0514*/ 	.word	0x00004600
        /*0518*/ 	.word	0x000000ff
        /*051c*/ 	.word	0x00000068
        /*0520*/ 	.short	0x010a
        /*0522*/ 	.byte	0x15
	.zero		1


	//   ....[67]....
        /*0524*/ 	.word	0x00004780
        /*0528*/ 	.word	0x000000ff
        /*052c*/ 	.word	0x00000050
        /*0530*/ 	.short	0x010a
        /*0532*/ 	.byte	0x15
	.zero		1


	//   ....[68]....
        /*0534*/ 	.word	0x00004900
        /*0538*/ 	.word	0x000000ff
        /*053c*/ 	.word	0x00000040
        /*0540*/ 	.short	0x010b
        /*0542*/ 	.byte	0x15
	.zero		1


	//   ....[69]....
        /*0544*/ 	.word	0x00004910
        /*0548*/ 	.word	0x000000ff
        /*054c*/ 	.word	0x00000000
        /*0550*/ 	.short	0x0101
        /*0552*/ 	.byte	0x06
	.zero		1


	//   ....[70]....
        /*0554*/ 	.word	0x00004920
        /*0558*/ 	.word	0x000000ff
        /*055c*/ 	.word	0x00000058
        /*0560*/ 	.short	0x010a
        /*0562*/ 	.byte	0x15
	.zero		1


	//   ....[71]....
        /*0564*/ 	.word	0x00004b10
        /*0568*/ 	.word	0x000000ff
        /*056c*/ 	.word	0x00000048
        /*0570*/ 	.short	0x010b
        /*0572*/ 	.byte	0x15
	.zero		1


	//   ....[72]....
        /*0574*/ 	.word	0x00004b20
        /*0578*/ 	.word	0x000000ff
        /*057c*/ 	.word	0x00000000
        /*0580*/ 	.short	0x0101
        /*0582*/ 	.byte	0x21
	.zero		1


	//   ....[73]....
        /*0584*/ 	.word	0x00004b50
        /*0588*/ 	.word	0x000000ff
        /*058c*/ 	.word	0x00000050
        /*0590*/ 	.short	0x010a
        /*0592*/ 	.byte	0x15
	.zero		1


	//   ....[74]....
        /*0594*/ 	.word	0x00004b90
        /*0598*/ 	.word	0x00000000
        /*059c*/ 	.word	0x00000058
        /*05a0*/ 	.short	0x010a
        /*05a2*/ 	.byte	0xff
	.zero		1


	//   ....[75]....
        /*05a4*/ 	.word	0x00004ea0
        /*05a8*/ 	.word	0x00000003
        /*05ac*/ 	.word	0x00000070
        /*05b0*/ 	.short	0x010a
        /*05b2*/ 	.byte	0xff
	.zero		1


	//   ....[76]....
        /*05b4*/ 	.word	0x00005020
        /*05b8*/ 	.word	0x00000000
        /*05bc*/ 	.word	0x00000000
        /*05c0*/ 	.short	0x0101
        /*05c2*/ 	.byte	0xff
	.zero		1


	//   ....[77]....
        /*05c4*/ 	.word	0x00005b30
        /*05c8*/ 	.word	0x00000003
        /*05cc*/ 	.word	0x00000040
        /*05d0*/ 	.short	0x010a
        /*05d2*/ 	.byte	0xff
	.zero		1


	//   ....[78]....
        /*05d4*/ 	.word	0x00005b70
        /*05d8*/ 	.word	0x0000002b
        /*05dc*/ 	.word	0x00000090
        /*05e0*/ 	.short	0x010a
        /*05e2*/ 	.byte	0xff
	.zero		1


	//   ....[79]....
        /*05e4*/ 	.word	0x00005cb0
        /*05e8*/ 	.word	0x00000003
        /*05ec*/ 	.word	0x00000040
        /*05f0*/ 	.short	0x010a
        /*05f2*/ 	.byte	0xff
	.zero		1


	//   ....[80]....
        /*05f4*/ 	.word	0x00005dd0
        /*05f8*/ 	.word	0x00000000
        /*05fc*/ 	.word	0x00000000
        /*0600*/ 	.short	0x0101
        /*0602*/ 	.byte	0xff
	.zero		1


	//   ....[81]....
        /*0604*/ 	.word	0x00005e50
        /*0608*/ 	.word	0x0000002b
        /*060c*/ 	.word	0x00000090
        /*0610*/ 	.short	0x010a
        /*0612*/ 	.byte	0xff
	.zero		1


	//   ....[82]....
        /*0614*/ 	.word	0x000069c0
        /*0618*/ 	.word	0x00000003
        /*061c*/ 	.word	0x00000040
        /*0620*/ 	.short	0x010a
        /*0622*/ 	.byte	0xff
	.zero		1


	//   ....[83]....
        /*0624*/ 	.word	0x00006a70
        /*0628*/ 	.word	0x00000003
        /*062c*/ 	.word	0x00000040
        /*0630*/ 	.short	0x010a
        /*0632*/ 	.byte	0xff
	.zero		1


	//   ....[84]....
        /*0634*/ 	.word	0x00006b90
        /*0638*/ 	.word	0x00000000
        /*063c*/ 	.word	0x00000000
        /*0640*/ 	.short	0x0101
        /*0642*/ 	.byte	0xff
	.zero		1


	//   ....[85]....
        /*0644*/ 	.word	0x00006fa0
        /*0648*/ 	.word	0x000000ff
        /*064c*/ 	.word	0x00000000
        /*0650*/ 	.short	0x0101
        /*0652*/ 	.byte	0x04
	.zero		1


	//   ....[86]....
        /*0654*/ 	.word	0x000078a0
        /*0658*/ 	.word	0x00000000
        /*065c*/ 	.word	0x000000e0
        /*0660*/ 	.short	0x010a
        /*0662*/ 	.byte	0xff
	.zero		1


	//   ....[87]....
        /*0664*/ 	.word	0x00007900
        /*0668*/ 	.word	0x00000000
        /*066c*/ 	.word	0x00000020
        /*0670*/ 	.short	0x010a
        /*0672*/ 	.byte	0xff
	.zero		1


	//   ....[88]....
        /*0674*/ 	.word	0x00007960
        /*0678*/ 	.word	0x00000000
        /*067c*/ 	.word	0x00000020
        /*0680*/ 	.short	0x010a
        /*0682*/ 	.byte	0xff
	.zero		1


	//   ....[89]....
        /*0684*/ 	.word	0x000079b0
        /*0688*/ 	.word	0x00000003
        /*068c*/ 	.word	0x00000070
        /*0690*/ 	.short	0x010a
        /*0692*/ 	.byte	0xff
	.zero		1


	//   ....[90]....
        /*0694*/ 	.word	0x00007a10
        /*0698*/ 	.word	0x00000000
        /*069c*/ 	.word	0x00000000
        /*06a0*/ 	.short	0x010a
        /*06a2*/ 	.byte	0xff
	.zero		1


	//   ....[91]....
        /*06a4*/ 	.word	0x00007a70
        /*06a8*/ 	.word	0x00000000
        /*06ac*/ 	.word	0x00000000
        /*06b0*/ 	.short	0x010a
        /*06b2*/ 	.byte	0xff
	.zero		1


	//   ....[92]....
        /*06b4*/ 	.word	0x00007ad0
        /*06b8*/ 	.word	0x00000000
        /*06bc*/ 	.word	0x00000000
        /*06c0*/ 	.short	0x010a
        /*06c2*/ 	.byte	0xff
	.zero		1


	//   ....[93]....
        /*06c4*/ 	.word	0x00007b20
        /*06c8*/ 	.word	0x00000002
        /*06cc*/ 	.word	0x000000d0
        /*06d0*/ 	.short	0x010a
        /*06d2*/ 	.byte	0xff
	.zero		1


	//   ....[94]....
        /*06d4*/ 	.word	0x00007b80
        /*06d8*/ 	.word	0x00000002
        /*06dc*/ 	.word	0x00000080
        /*06e0*/ 	.short	0x010a
        /*06e2*/ 	.byte	0xff
	.zero		1


	//   ....[95]....
        /*06e4*/ 	.word	0x00007bd0
        /*06e8*/ 	.word	0x00000002
        /*06ec*/ 	.word	0x00000070
        /*06f0*/ 	.short	0x010a
        /*06f2*/ 	.byte	0xff
	.zero		1


	//   ....[96]....
        /*06f4*/ 	.word	0x00007c30
        /*06f8*/ 	.word	0x00000000
        /*06fc*/ 	.word	0x00000080
        /*0700*/ 	.short	0x010a
        /*0702*/ 	.byte	0xff
	.zero		1


	//   ....[97]....
        /*0704*/ 	.word	0x00007c80
        /*0708*/ 	.word	0x00000000
        /*070c*/ 	.word	0x00000070
        /*0710*/ 	.short	0x010a
        /*0712*/ 	.byte	0xff
	.zero		1


	//   ....[98]....
        /*0714*/ 	.word	0x00007ce0
        /*0718*/ 	.word	0x00000002
        /*071c*/ 	.word	0x000000b0
        /*0720*/ 	.short	0x010a
        /*0722*/ 	.byte	0xff
	.zero		1


	//   ....[99]....
        /*0724*/ 	.word	0x00007d40
        /*0728*/ 	.word	0x00000000
        /*072c*/ 	.word	0x00000000
        /*0730*/ 	.short	0x010a
        /*0732*/ 	.byte	0xff
	.zero		1


	//   ....[100]....
        /*0734*/ 	.word	0x00007da0
        /*0738*/ 	.word	0x00000000
        /*073c*/ 	.word	0x00000000
        /*0740*/ 	.short	0x010a
        /*0742*/ 	.byte	0xff
	.zero		1


	//   ....[101]....
        /*0744*/ 	.word	0x00007e00
        /*0748*/ 	.word	0x00000000
        /*074c*/ 	.word	0x00000000
        /*0750*/ 	.short	0x010a
        /*0752*/ 	.byte	0xff
	.zero		1


	//   ....[102]....
        /*0754*/ 	.word	0x00007e60
        /*0758*/ 	.word	0x00000000
        /*075c*/ 	.word	0x00000000
        /*0760*/ 	.short	0x010a
        /*0762*/ 	.byte	0xff
	.zero		1


	//   ....[103]....
        /*0764*/ 	.word	0x00007ec0
        /*0768*/ 	.word	0x00000000
        /*076c*/ 	.word	0x00000000
        /*0770*/ 	.short	0x010a
        /*0772*/ 	.byte	0xff
	.zero		1


	//   ....[104]....
        /*0774*/ 	.word	0x00007f10
        /*0778*/ 	.word	0x0000000c
        /*077c*/ 	.word	0x00000070
        /*0780*/ 	.short	0x010a
        /*0782*/ 	.byte	0xff
	.zero		1


	//   ....[105]....
        /*0784*/ 	.word	0x00007f70
        /*0788*/ 	.word	0x00000000
        /*078c*/ 	.word	0x00000068
        /*0790*/ 	.short	0x010a
        /*0792*/ 	.byte	0xff
	.zero		1


	//   ....[106]....
        /*0794*/ 	.word	0x00007fd0
        /*0798*/ 	.word	0x00000000
        /*079c*/ 	.word	0x00000050
        /*07a0*/ 	.short	0x010a
        /*07a2*/ 	.byte	0xff
	.zero		1


	//   ....[107]....
        /*07a4*/ 	.word	0x00008030
        /*07a8*/ 	.word	0x00000000
        /*07ac*/ 	.word	0x00000058
        /*07b0*/ 	.short	0x010a
        /*07b2*/ 	.byte	0xff
	.zero		1


	//   ....[108]....
        /*07b4*/ 	.word	0x00008090
        /*07b8*/ 	.word	0x00000000
        /*07bc*/ 	.word	0x00000050
        /*07c0*/ 	.short	0x010a
        /*07c2*/ 	.byte	0xff
	.zero		1


	//   ....[109]....
        /*07c4*/ 	.word	0x000080e0
        /*07c8*/ 	.word	0x00000003
        /*07cc*/ 	.word	0x00000070
        /*07d0*/ 	.short	0x010a
        /*07d2*/ 	.byte	0xff
	.zero		1


	//   ....[110]....
        /*07d4*/ 	.word	0x00008130
        /*07d8*/ 	.word	0x00000003
        /*07dc*/ 	.word	0x00000040
        /*07e0*/ 	.short	0x010a
        /*07e2*/ 	.byte	0xff
	.zero		1


	//   ....[111]....
        /*07e4*/ 	.word	0x00008180
        /*07e8*/ 	.word	0x0000002b
        /*07ec*/ 	.word	0x00000090
        /*07f0*/ 	.short	0x010a
        /*07f2*/ 	.byte	0xff
	.zero		1


	//   ....[112]....
        /*07f4*/ 	.word	0x000081d0
        /*07f8*/ 	.word	0x00000003
        /*07fc*/ 	.word	0x00000040
        /*0800*/ 	.short	0x010a
        /*0802*/ 	.byte	0xff
	.zero		1


	//----- nvinfo : EIATTR_NUM_MBARRIERS
	.align		4
.L_47:
        /*0804*/ 	.byte	0x03, 0x38
        /*0806*/ 	.short	0x001e


	//----- nvinfo : EIATTR_EXIT_INSTR_OFFSETS
	.align		4
        /*0808*/ 	.byte	0x04, 0x1c
        /*080a*/ 	.short	(.L_49 - .L_48)


	//   ....[0]....
.L_48:
        /*080c*/ 	.word	0x000028f0


	//   ....[1]....
        /*0810*/ 	.word	0x00002de0


	//   ....[2]....
        /*0814*/ 	.word	0x00002e40


	//   ....[3]....
        /*0818*/ 	.word	0x00003db0


	//   ....[4]....
        /*081c*/ 	.word	0x00004bc0


	//   ....[5]....
        /*0820*/ 	.word	0x00004c00


	//   ....[6]....
        /*0824*/ 	.word	0x00007890


	//----- nvinfo : EIATTR_MAX_THREADS
	.align		4
.L_49:
        /*0828*/ 	.byte	0x04, 0x05
        /*082a*/ 	.short	(.L_51 - .L_50)
.L_50:
        /*082c*/ 	.word	0x00000100
        /*0830*/ 	.word	0x00000001
        /*0834*/ 	.word	0x00000001


	//----- nvinfo : EIATTR_CRS_STACK_SIZE
	.align		4
.L_51:
        /*0838*/ 	.byte	0x04, 0x1e
        /*083a*/ 	.short	(.L_53 - .L_52)
.L_52:
        /*083c*/ 	.word	0x00000000


	//----- nvinfo : EIATTR_CBANK_PARAM_SIZE
	.align		4
.L_53:
        /*0840*/ 	.byte	0x03, 0x19
        /*0842*/ 	.short	0x0800


	//----- nvinfo : EIATTR_PARAM_CBANK
	.align		4
        /*0844*/ 	.byte	0x04, 0x0a
        /*0846*/ 	.short	(.L_55 - .L_54)
	.align		4
.L_54:
        /*0848*/ 	.word	index@(.nv.constant0._ZN7cutlass13device_kernelINS_4gemm6kernel13GemmUniversalIN4cute5tupleIJiiiiEEENS1_10collective13CollectiveMmaINS1_35MainloopSm100TmaUmmaWarpSpecializedILi4ELi2ELi4ENS5_IJNS4_1CILi1EEENSA_ILi2EEESB_EEEEENS5_IJNSA_ILi64EEENSA_ILi128EEESG_EEEaNS5_IJlSB_lEEEaSI_NS4_8TiledMMAINS4_8MMA_AtomIJNS4_15SM100_MMA_S8_SSIaaiLi64ELi128ELNS4_4UMMA5MajorE0ELSN_0ELNSM_8SaturateE0EEEEEENS4_6LayoutINS5_IJSB_SB_SB_EEENS5_IJNSA_ILi0EEEST_ST_EEEEENS5_IJNS4_10UnderscoreESW_SW_EEEEENS4_23SM90_TMA_LOAD_MULTICASTENS4_14ComposedLayoutINS4_7SwizzleILi3ELi4ELi3EEENS4_18smem_ptr_flag_bitsILi8EEENSR_INS5_IJNSA_ILi8EEESG_EEENS5_IJSG_SB_EEEEEEEvNS4_8identityENS4_13SM90_TMA_LOADES19_vS1A_EENS_8epilogue10collective18CollectiveEpilogueINS1D_23Sm100TmaWarpSpecializedILi2ELi2ELi32ELb0ELb0EEEJSH_NS5_IJNSR_ISF_SB_EES1I_EEEaSI_aSI_NS1D_6fusion15FusionCallbacksIS1H_NS1K_17LinearCombinationIaiaiLNS_15FloatRoundStyleE2EEESH_S1J_JEEENS4_5SM1004TMEM4LOAD26SM100_TMEM_LOAD_16dp32b32xES1B_NS10_INS11_ILi2ELi4ELi3EEES14_NSR_INS5_IJS15_SF_EEENS5_IJSF_SB_EEEEEEENS4_39AutoVectorizingCopyWithAssumedAlignmentILi128EEENS4_14SM90_TMA_STOREES1Y_S20_S20_EEEvvEEEEvNT_6ParamsE)
        /*084c*/ 	.short	0x0380
        /*084e*/ 	.short	0x0800


	//----- nvinfo : EIATTR_SW_WAR
	.align		4
.L_55:
        /*0850*/ 	.byte	0x04, 0x36
        /*0852*/ 	.short	(.L_57 - .L_56)
.L_56:
        /*0854*/ 	.word	0x00000008
.L_57:


//--------------------- .nv.callgraph             --------------------------
	.section	.nv.callgraph,"",@"SHT_CUDA_CALLGRAPH"
	.align	4
	.sectionentsize	8
	.align		4
        /*0000*/ 	.word	0x00000000
	.align		4
        /*0004*/ 	.word	0xffffffff
	.align		4
        /*0008*/ 	.word	index@(_ZN7cutlass13device_kernelINS_4gemm6kernel13GemmUniversalIN4cute5tupleIJiiiiEEENS1_10collective13CollectiveMmaINS1_35MainloopSm100TmaUmmaWarpSpecializedILi4ELi2ELi4ENS5_IJNS4_1CILi1EEENSA_ILi2EEESB_EEEEENS5_IJNSA_ILi64EEENSA_ILi128EEESG_EEEaNS5_IJlSB_lEEEaSI_NS4_8TiledMMAINS4_8MMA_AtomIJNS4_15SM100_MMA_S8_SSIaaiLi64ELi128ELNS4_4UMMA5MajorE0ELSN_0ELNSM_8SaturateE0EEEEEENS4_6LayoutINS5_IJSB_SB_SB_EEENS5_IJNSA_ILi0EEEST_ST_EEEEENS5_IJNS4_10UnderscoreESW_SW_EEEEENS4_23SM90_TMA_LOAD_MULTICASTENS4_14ComposedLayoutINS4_7SwizzleILi3ELi4ELi3EEENS4_18smem_ptr_flag_bitsILi8EEENSR_INS5_IJNSA_ILi8EEESG_EEENS5_IJSG_SB_EEEEEEEvNS4_8identityENS4_13SM90_TMA_LOADES19_vS1A_EENS_8epilogue10collective18CollectiveEpilogueINS1D_23Sm100TmaWarpSpecializedILi2ELi2ELi32ELb0ELb0EEEJSH_NS5_IJNSR_ISF_SB_EES1I_EEEaSI_aSI_NS1D_6fusion15FusionCallbacksIS1H_NS1K_17LinearCombinationIaiaiLNS_15FloatRoundStyleE2EEESH_S1J_JEEENS4_5SM1004TMEM4LOAD26SM100_TMEM_LOAD_16dp32b32xES1B_NS10_INS11_ILi2ELi4ELi3EEES14_NSR_INS5_IJS15_SF_EEENS5_IJSF_SB_EEEEEEENS4_39AutoVectorizingCopyWithAssumedAlignmentILi128EEENS4_14SM90_TMA_STOREES1Y_S20_S20_EEEvvEEEEvNT_6ParamsE)
	.align		4
        /*000c*/ 	.word	index@(__assertfail)
	.align		4
        /*0010*/ 	.word	0x00000000
	.align		4
        /*0014*/ 	.word	0xfffffffe
	.align		4
        /*0018*/ 	.word	0x00000000
	.align		4
        /*001c*/ 	.word	0xfffffffd
	.align		4
        /*0020*/ 	.word	0x00000000
	.align		4
        /*0024*/ 	.word	0xfffffffc


//--------------------- .nv.constant4             --------------------------
	.section	.nv.constant4,"a",@progbits
	.align	8
	.align		8
.nv.constant4:
        /*0000*/ 	.dword	__assertfail
	.align		8
        /*0008*/ 	.dword	__unnamed_1
	.align		8
        /*0010*/ 	.dword	__unnamed_2
	.align		8
        /*0018*/ 	.dword	_ZN40_INTERNAL_8ebf1fda_4_k_cu_7115f989_103194cuda3std3__45__cpo5beginE
	.align		8
        /*0020*/ 	.dword	_ZN40_INTERNAL_8ebf1fda_4_k_cu_7115f989_103194cuda3std3__45__cpo3endE
	.align		8
        /*0028*/ 	.dword	_ZN40_INTERNAL_8ebf1fda_4_k_cu_7115f989_103194cuda3std3__45__cpo6cbeginE
	.align		8
        /*0030*/ 	.dword	_ZN40_INTERNAL_8ebf1fda_4_k_cu_7115f989_103194cuda3std3__45__cpo4cendE
	.align		8
        /*0038*/ 	.dword	_ZN40_INTERNAL_8ebf1fda_4_k_cu_7115f989_103194cuda3std3__442_GLOBAL__N__8ebf1fda_4_k_cu_7115f989_103196ignoreE
	.align		8
        /*0040*/ 	.dword	_ZN40_INTERNAL_8ebf1fda_4_k_cu_7115f989_103194cuda3std3__419piecewise_constructE
	.align		8
        /*0048*/ 	.dword	_ZN40_INTERNAL_8ebf1fda_4_k_cu_7115f989_103194cuda3std3__48in_placeE
	.align		8
        /*0050*/ 	.dword	_ZN40_INTERNAL_8ebf1fda_4_k_cu_7115f989_103194cuda3std6ranges3__45__cpo4swapE
	.align		8
        /*0058*/ 	.dword	_ZN40_INTERNAL_8ebf1fda_4_k_cu_7115f989_103194cuda3std6ranges3__45__cpo9iter_moveE
	.align		8
        /*0060*/ 	.dword	_ZN40_INTERNAL_8ebf1fda_4_k_cu_7115f989_103194cute7productE
	.align		8
        /*0068*/ 	.dword	_ZN40_INTERNAL_8ebf1fda_4_k_cu_7115f989_103194cute1_E
	.align		8
        /*0070*/ 	.dword	$str$25
	.align		8
        /*0078*/ 	.dword	$str$26
	.align		8
        /*0080*/ 	.dword	$str$27
	.align		8
        /*0088*/ 	.dword	$str$28


//--------------------- .text._ZN7cutlass13device_kernelINS_4gemm6kernel13GemmUniversalIN4cute5tupleIJiiiiEEENS1_10collective13CollectiveMmaINS1_35MainloopSm100TmaUmmaWarpSpecializedILi4ELi2ELi4ENS5_IJNS4_1CILi1EEENSA_ILi2EEESB_EEEEENS5_IJNSA_ILi64EEENSA_ILi128EEESG_EEEaNS5_IJlSB_lEEEaSI_NS4_8TiledMMAINS4_8MMA_AtomIJNS4_15SM100_MMA_S8_SSIaaiLi64ELi128ELNS4_4UMMA5MajorE0ELSN_0ELNSM_8SaturateE0EEEEEENS4_6LayoutINS5_IJSB_SB_SB_EEENS5_IJNSA_ILi0EEEST_ST_EEEEENS5_IJNS4_10UnderscoreESW_SW_EEEEENS4_23SM90_TMA_LOAD_MULTICASTENS4_14ComposedLayoutINS4_7SwizzleILi3ELi4ELi3EEENS4_18smem_ptr_flag_bitsILi8EEENSR_INS5_IJNSA_ILi8EEESG_EEENS5_IJSG_SB_EEEEEEEvNS4_8identityENS4_13SM90_TMA_LOADES19_vS1A_EENS_8epilogue10collective18CollectiveEpilogueINS1D_23Sm100TmaWarpSpecializedILi2ELi2ELi32ELb0ELb0EEEJSH_NS5_IJNSR_ISF_SB_EES1I_EEEaSI_aSI_NS1D_6fusion15FusionCallbacksIS1H_NS1K_17LinearCombinationIaiaiLNS_15FloatRoundStyleE2EEESH_S1J_JEEENS4_5SM1004TMEM4LOAD26SM100_TMEM_LOAD_16dp32b32xES1B_NS10_INS11_ILi2ELi4ELi3EEES14_NSR_INS5_IJS15_SF_EEENS5_IJSF_SB_EEEEEEENS4_39AutoVectorizingCopyWithAssumedAlignmentILi128EEENS4_14SM90_TMA_STOREES1Y_S20_S20_EEEvvEEEEvNT_6ParamsE --------------------------
	.section	.text._ZN7cutlass13device_kernelINS_4gemm6kernel13GemmUniversalIN4cute5tupleIJiiiiEEENS1_10collective13CollectiveMmaINS1_35MainloopSm100TmaUmmaWarpSpecializedILi4ELi2ELi4ENS5_IJNS4_1CILi1EEENSA_ILi2EEESB_EEEEENS5_IJNSA_ILi64EEENSA_ILi128EEESG_EEEaNS5_IJlSB_lEEEaSI_NS4_8TiledMMAINS4_8MMA_AtomIJNS4_15SM100_MMA_S8_SSIaaiLi64ELi128ELNS4_4UMMA5MajorE0ELSN_0ELNSM_8SaturateE0EEEEEENS4_6LayoutINS5_IJSB_SB_SB_EEENS5_IJNSA_ILi0EEEST_ST_EEEEENS5_IJNS4_10UnderscoreESW_SW_EEEEENS4_23SM90_TMA_LOAD_MULTICASTENS4_14ComposedLayoutINS4_7SwizzleILi3ELi4ELi3EEENS4_18smem_ptr_flag_bitsILi8EEENSR_INS5_IJNSA_ILi8EEESG_EEENS5_IJSG_SB_EEEEEEEvNS4_8identityENS4_13SM90_TMA_LOADES19_vS1A_EENS_8epilogue10collective18CollectiveEpilogueINS1D_23Sm100TmaWarpSpecializedILi2ELi2ELi32ELb0ELb0EEEJSH_NS5_IJNSR_ISF_SB_EES1I_EEEaSI_aSI_NS1D_6fusion15FusionCallbacksIS1H_NS1K_17LinearCombinationIaiaiLNS_15FloatRoundStyleE2EEESH_S1J_JEEENS4_5SM1004TMEM4LOAD26SM100_TMEM_LOAD_16dp32b32xES1B_NS10_INS11_ILi2ELi4ELi3EEES14_NSR_INS5_IJS15_SF_EEENS5_IJSF_SB_EEEEEEENS4_39AutoVectorizingCopyWithAssumedAlignmentILi128EEENS4_14SM90_TMA_STOREES1Y_S20_S20_EEEvvEEEEvNT_6ParamsE,"ax",@progbits
	.align	128
.text._ZN7cutlass13device_kernelINS_4gemm6kernel13GemmUniversalIN4cute5tupleIJiiiiEEENS1_10collective13CollectiveMmaINS1_35MainloopSm100TmaUmmaWarpSpecializedILi4ELi2ELi4ENS5_IJNS4_1CILi1EEENSA_ILi2EEESB_EEEEENS5_IJNSA_ILi64EEENSA_ILi128EEESG_EEEaNS5_IJlSB_lEEEaSI_NS4_8TiledMMAINS4_8MMA_AtomIJNS4_15SM100_MMA_S8_SSIaaiLi64ELi128ELNS4_4UMMA5MajorE0ELSN_0ELNSM_8SaturateE0EEEEEENS4_6LayoutINS5_IJSB_SB_SB_EEENS5_IJNSA_ILi0EEEST_ST_EEEEENS5_IJNS4_10UnderscoreESW_SW_EEEEENS4_23SM90_TMA_LOAD_MULTICASTENS4_14ComposedLayoutINS4_7SwizzleILi3ELi4ELi3EEENS4_18smem_ptr_flag_bitsILi8EEENSR_INS5_IJNSA_ILi8EEESG_EEENS5_IJSG_SB_EEEEEEEvNS4_8identityENS4_13SM90_TMA_LOADES19_vS1A_EENS_8epilogue10collective18CollectiveEpilogueINS1D_23Sm100TmaWarpSpecializedILi2ELi2ELi32ELb0ELb0EEEJSH_NS5_IJNSR_ISF_SB_EES1I_EEEaSI_aSI_NS1D_6fusion15FusionCallbacksIS1H_NS1K_17LinearCombinationIaiaiLNS_15FloatRoundStyleE2EEESH_S1J_JEEENS4_5SM1004TMEM4LOAD26SM100_TMEM_LOAD_16dp32b32xES1B_NS10_INS11_ILi2ELi4ELi3EEES14_NSR_INS5_IJS15_SF_EEENS5_IJSF_SB_EEEEEEENS4_39AutoVectorizingCopyWithAssumedAlignmentILi128EEENS4_14SM90_TMA_STOREES1Y_S20_S20_EEEvvEEEEvNT_6ParamsE:
        .type           _ZN7cutlass13device_kernelINS_4gemm6kernel13GemmUniversalIN4cute5tupleIJiiiiEEENS1_10collective13CollectiveMmaINS1_35MainloopSm100TmaUmmaWarpSpecializedILi4ELi2ELi4ENS5_IJNS4_1CILi1EEENSA_ILi2EEESB_EEEEENS5_IJNSA_ILi64EEENSA_ILi128EEESG_EEEaNS5_IJlSB_lEEEaSI_NS4_8TiledMMAINS4_8MMA_AtomIJNS4_15SM100_MMA_S8_SSIaaiLi64ELi128ELNS4_4UMMA5MajorE0ELSN_0ELNSM_8SaturateE0EEEEEENS4_6LayoutINS5_IJSB_SB_SB_EEENS5_IJNSA_ILi0EEEST_ST_EEEEENS5_IJNS4_10UnderscoreESW_SW_EEEEENS4_23SM90_TMA_LOAD_MULTICASTENS4_14ComposedLayoutINS4_7SwizzleILi3ELi4ELi3EEENS4_18smem_ptr_flag_bitsILi8EEENSR_INS5_IJNSA_ILi8EEESG_EEENS5_IJSG_SB_EEEEEEEvNS4_8identityENS4_13SM90_TMA_LOADES19_vS1A_EENS_8epilogue10collective18CollectiveEpilogueINS1D_23Sm100TmaWarpSpecializedILi2ELi2ELi32ELb0ELb0EEEJSH_NS5_IJNSR_ISF_SB_EES1I_EEEaSI_aSI_NS1D_6fusion15FusionCallbacksIS1H_NS1K_17LinearCombinationIaiaiLNS_15FloatRoundStyleE2EEESH_S1J_JEEENS4_5SM1004TMEM4LOAD26SM100_TMEM_LOAD_16dp32b32xES1B_NS10_INS11_ILi2ELi4ELi3EEES14_NSR_INS5_IJS15_SF_EEENS5_IJSF_SB_EEEEEEENS4_39AutoVectorizingCopyWithAssumedAlignmentILi128EEENS4_14SM90_TMA_STOREES1Y_S20_S20_EEEvvEEEEvNT_6ParamsE,@function
        .size           _ZN7cutlass13device_kernelINS_4gemm6kernel13GemmUniversalIN4cute5tupleIJiiiiEEENS1_10collective13CollectiveMmaINS1_35MainloopSm100TmaUmmaWarpSpecializedILi4ELi2ELi4ENS5_IJNS4_1CILi1EEENSA_ILi2EEESB_EEEEENS5_IJNSA_ILi64EEENSA_ILi128EEESG_EEEaNS5_IJlSB_lEEEaSI_NS4_8TiledMMAINS4_8MMA_AtomIJNS4_15SM100_MMA_S8_SSIaaiLi64ELi128ELNS4_4UMMA5MajorE0ELSN_0ELNSM_8SaturateE0EEEEEENS4_6LayoutINS5_IJSB_SB_SB_EEENS5_IJNSA_ILi0EEEST_ST_EEEEENS5_IJNS4_10UnderscoreESW_SW_EEEEENS4_23SM90_TMA_LOAD_MULTICASTENS4_14ComposedLayoutINS4_7SwizzleILi3ELi4ELi3EEENS4_18smem_ptr_flag_bitsILi8EEENSR_INS5_IJNSA_ILi8EEESG_EEENS5_IJSG_SB_EEEEEEEvNS4_8identityENS4_13SM90_TMA_LOADES19_vS1A_EENS_8epilogue10collective18CollectiveEpilogueINS1D_23Sm100TmaWarpSpecializedILi2ELi2ELi32ELb0ELb0EEEJSH_NS5_IJNSR_ISF_SB_EES1I_EEEaSI_aSI_NS1D_6fusion15FusionCallbacksIS1H_NS1K_17LinearCombinationIaiaiLNS_15FloatRoundStyleE2EEESH_S1J_JEEENS4_5SM1004TMEM4LOAD26SM100_TMEM_LOAD_16dp32b32xES1B_NS10_INS11_ILi2ELi4ELi3EEES14_NSR_INS5_IJS15_SF_EEENS5_IJSF_SB_EEEEEEENS4_39AutoVectorizingCopyWithAssumedAlignmentILi128EEENS4_14SM90_TMA_STOREES1Y_S20_S20_EEEvvEEEEvNT_6ParamsE,(.L_x_149 - _ZN7cutlass13device_kernelINS_4gemm6kernel13GemmUniversalIN4cute5tupleIJiiiiEEENS1_10collective13CollectiveMmaINS1_35MainloopSm100TmaUmmaWarpSpecializedILi4ELi2ELi4ENS5_IJNS4_1CILi1EEENSA_ILi2EEESB_EEEEENS5_IJNSA_ILi64EEENSA_ILi128EEESG_EEEaNS5_IJlSB_lEEEaSI_NS4_8TiledMMAINS4_8MMA_AtomIJNS4_15SM100_MMA_S8_SSIaaiLi64ELi128ELNS4_4UMMA5MajorE0ELSN_0ELNSM_8SaturateE0EEEEEENS4_6LayoutINS5_IJSB_SB_SB_EEENS5_IJNSA_ILi0EEEST_ST_EEEEENS5_IJNS4_10UnderscoreESW_SW_EEEEENS4_23SM90_TMA_LOAD_MULTICASTENS4_14ComposedLayoutINS4_7SwizzleILi3ELi4ELi3EEENS4_18smem_ptr_flag_bitsILi8EEENSR_INS5_IJNSA_ILi8EEESG_EEENS5_IJSG_SB_EEEEEEEvNS4_8identityENS4_13SM90_TMA_LOADES19_vS1A_EENS_8epilogue10collective18CollectiveEpilogueINS1D_23Sm100TmaWarpSpecializedILi2ELi2ELi32ELb0ELb0EEEJSH_NS5_IJNSR_ISF_SB_EES1I_EEEaSI_aSI_NS1D_6fusion15FusionCallbacksIS1H_NS1K_17LinearCombinationIaiaiLNS_15FloatRoundStyleE2EEESH_S1J_JEEENS4_5SM1004TMEM4LOAD26SM100_TMEM_LOAD_16dp32b32xES1B_NS10_INS11_ILi2ELi4ELi3EEES14_NSR_INS5_IJS15_SF_EEENS5_IJSF_SB_EEEEEEENS4_39AutoVectorizingCopyWithAssumedAlignmentILi128EEENS4_14SM90_TMA_STOREES1Y_S20_S20_EEEvvEEEEvNT_6ParamsE)
        .other          _ZN7cutlass13device_kernelINS_4gemm6kernel13GemmUniversalIN4cute5tupleIJiiiiEEENS1_10collective13CollectiveMmaINS1_35MainloopSm100TmaUmmaWarpSpecializedILi4ELi2ELi4ENS5_IJNS4_1CILi1EEENSA_ILi2EEESB_EEEEENS5_IJNSA_ILi64EEENSA_ILi128EEESG_EEEaNS5_IJlSB_lEEEaSI_NS4_8TiledMMAINS4_8MMA_AtomIJNS4_15SM100_MMA_S8_SSIaaiLi64ELi128ELNS4_4UMMA5MajorE0ELSN_0ELNSM_8SaturateE0EEEEEENS4_6LayoutINS5_IJSB_SB_SB_EEENS5_IJNSA_ILi0EEEST_ST_EEEEENS5_IJNS4_10UnderscoreESW_SW_EEEEENS4_23SM90_TMA_LOAD_MULTICASTENS4_14ComposedLayoutINS4_7SwizzleILi3ELi4ELi3EEENS4_18smem_ptr_flag_bitsILi8EEENSR_INS5_IJNSA_ILi8EEESG_EEENS5_IJSG_SB_EEEEEEEvNS4_8identityENS4_13SM90_TMA_LOADES19_vS1A_EENS_8epilogue10collective18CollectiveEpilogueINS1D_23Sm100TmaWarpSpecializedILi2ELi2ELi32ELb0ELb0EEEJSH_NS5_IJNSR_ISF_SB_EES1I_EEEaSI_aSI_NS1D_6fusion15FusionCallbacksIS1H_NS1K_17LinearCombinationIaiaiLNS_15FloatRoundStyleE2EEESH_S1J_JEEENS4_5SM1004TMEM4LOAD26SM100_TMEM_LOAD_16dp32b32xES1B_NS10_INS11_ILi2ELi4ELi3EEES14_NSR_INS5_IJS15_SF_EEENS5_IJSF_SB_EEEEEEENS4_39AutoVectorizingCopyWithAssumedAlignmentILi128EEENS4_14SM90_TMA_STOREES1Y_S20_S20_EEEvvEEEEvNT_6ParamsE,@"STO_CUDA_ENTRY STV_DEFAULT"
_ZN7cutlass13device_kernelINS_4gemm6kernel13GemmUniversalIN4cute5tupleIJiiiiEEENS1_10collective13CollectiveMmaINS1_35MainloopSm100TmaUmmaWarpSpecializedILi4ELi2ELi4ENS5_IJNS4_1CILi1EEENSA_ILi2EEESB_EEEEENS5_IJNSA_ILi64EEENSA_ILi128EEESG_EEEaNS5_IJlSB_lEEEaSI_NS4_8TiledMMAINS4_8MMA_AtomIJNS4_15SM100_MMA_S8_SSIaaiLi64ELi128ELNS4_4UMMA5MajorE0ELSN_0ELNSM_8SaturateE0EEEEEENS4_6LayoutINS5_IJSB_SB_SB_EEENS5_IJNSA_ILi0EEEST_ST_EEEEENS5_IJNS4_10UnderscoreESW_SW_EEEEENS4_23SM90_TMA_LOAD_MULTICASTENS4_14ComposedLayoutINS4_7SwizzleILi3ELi4ELi3EEENS4_18smem_ptr_flag_bitsILi8EEENSR_INS5_IJNSA_ILi8EEESG_EEENS5_IJSG_SB_EEEEEEEvNS4_8identityENS4_13SM90_TMA_LOADES19_vS1A_EENS_8epilogue10collective18CollectiveEpilogueINS1D_23Sm100TmaWarpSpecializedILi2ELi2ELi32ELb0ELb0EEEJSH_NS5_IJNSR_ISF_SB_EES1I_EEEaSI_aSI_NS1D_6fusion15FusionCallbacksIS1H_NS1K_17LinearCombinationIaiaiLNS_15FloatRoundStyleE2EEESH_S1J_JEEENS4_5SM1004TMEM4LOAD26SM100_TMEM_LOAD_16dp32b32xES1B_NS10_INS11_ILi2ELi4ELi3EEES14_NSR_INS5_IJS15_SF_EEENS5_IJSF_SB_EEEEEEENS4_39AutoVectorizingCopyWithAssumedAlignmentILi128EEENS4_14SM90_TMA_STOREES1Y_S20_S20_EEEvvEEEEvNT_6ParamsE:
[----:B------:R-:W1:Y:S01]  /*0000*/  LDC R1, c[0x0][0x37c] ;  /* 0x0000df00ff017b82 */ /* 0x000e620000000800 */
[----:B------:R-:W2:Y:S01]  /*0010*/  S2R R84, SR_TID.X ;  /* 0x0000000000547919 */ /* 0x000ea20000002100 */
[----:B------:R-:W3:Y:S01]  /*0020*/  LDCU.64 UR8, c[0x0][0x890] ;  /* 0x00011200ff0877ac */ /* 0x000ee20008000a00 */
[----:B------:R-:W-:Y:S02]  /*0030*/  PRMT R74, RZ, 0x7610, R74 ;  /* 0x00007610ff4a7816 */ /* 0x000fe4000000004a */
[----:B------:R-:W-:Y:S01]  /*0040*/  ELECT P3, URZ, PT ;  /* 0x0000000000ff782f */ /* 0x000fe20003860000 */
[----:B---3--:R-:W-:-:S04]  /*0050*/  UISETP.NE.U32.AND UP0, UPT, UR8, URZ, UPT ;  /* 0x000000ff0800728c */ /* 0x008fc8000bf05070 */
[----:B------:R-:W-:Y:S01]  /*0060*/  UISETP.NE.AND.EX UP0, UPT, UR9, URZ, UPT, UP0 ;  /* 0x000000ff0900728c */ /* 0x000fe2000bf05300 */
[----:B--2---:R-:W-:-:S05]  /*0070*/  SHF.R.U32.HI R75, RZ, 0x5, R84 ;  /* 0x00000005ff4b7819 */ /* 0x004fca0000011654 */
[----:B------:R-:W2:Y:S02]  /*0080*/  SHFL.IDX PT, R0, R75, RZ, 0x1f ;  /* 0x00001fff4b007589 */ /* 0x000ea400000e0000 */
[----:B--2---:R-:W-:Y:S01]  /*0090*/  R2UR UR17, R0 ;  /* 0x00000000001172ca */ /* 0x004fe200000e0000 */
[----:B-1----:R-:W-:-:S14]  /*00a0*/  BRA.U UP0, `(.L_x_0) ;  /* 0x0000000100307547 */ /* 0x002fdc000b800000 */
[----:B------:R-:W1:Y:S02]  /*00b0*/  LDCU.64 UR4, c[0x0][0x888] ;  /* 0x00011100ff0477ac */ /* 0x000e640008000a00 */
[----:B-1----:R-:W-:-:S04]  /*00c0*/  UISETP.NE.U32.AND UP0, UPT, UR4, URZ, UPT ;  /* 0x000000ff0400728c */ /* 0x002fc8000bf05070 */
[----:B------:R-:W-:-:S09]  /*00d0*/  UISETP.NE.AND.EX UP0, UPT, UR5, URZ, UPT, UP0 ;  /* 0x000000ff0500728c */ /* 0x000fd2000bf05300 */
[----:B------:R-:W-:Y:S05]  /*00e0*/  BRA.U !UP0, `(.L_x_1) ;  /* 0x0000000108147547 */ /* 0x000fea000b800000 */
[----:B------:R-:W1:Y:S01]  /*00f0*/  LDC.64 R40, c[0x0][0x888] ;  /* 0x00022200ff287b82 */ /* 0x000e620000000a00 */
[----:B------:R-:W1:Y:S02]  /*0100*/  LDCU.64 UR4, c[0x0][0x358] ;  /* 0x00006b00ff0477ac */ /* 0x000e640008000a00 */
[----:B-1----:R1:W5:Y:S01]  /*0110*/  LDG.E R40, desc[UR4][R40.64] ;  /* 0x0000000428287981 */ /* 0x002362000c1e1900 */
[----:B------:R-:W-:Y:S01]  /*0120*/  HFMA2 R74, -RZ, RZ, 0, 5.9604644775390625e-08 ;  /* 0x00000001ff4a7431 */ /* 0x000fe200000001ff */
[----:B------:R-:W-:Y:S05]  /*0130*/  BRA `(.L_x_0) ;  /* 0x00000000000c7947 */ /* 0x000fea0003800000 */
.L_x_1:
[----:B------:R-:W1:Y:S01]  /*0140*/  LDCU UR4, c[0x0][0x880] ;  /* 0x00011000ff0477ac */ /* 0x000e620008000800 */
[----:B------:R-:W-:Y:S01]  /*0150*/  HFMA2 R74, -RZ, RZ, 0, 5.9604644775390625e-08 ;  /* 0x00000001ff4a7431 */ /* 0x000fe200000001ff */
[----:B-1----:R-:W-:-:S07]  /*0160*/  MOV R40, UR4 ;  /* 0x0000000400287c02 */ /* 0x002fce0008000f00 */
.L_x_0:
[----:B------:R-:W2:Y:S02]  /*0170*/  LDCU.64 UR4, c[0x0][0x8b0] ;  /* 0x00011600ff0477ac */ /* 0x000ea40008000a00 */
[----:B--2---:R-:W-:-:S04]  /*0180*/  UISETP.NE.U32.AND UP0, UPT, UR4, URZ, UPT ;  /* 0x000000ff0400728c */ /* 0x004fc8000bf05070 */
[----:B------:R-:W-:-:S09]  /*0190*/  UISETP.NE.AND.EX UP0, UPT, UR5, URZ, UPT, UP0 ;  /* 0x000000ff0500728c */ /* 0x000fd2000bf05300 */
[----:B------:R-:W-:Y:S05]  /*01a0*/  BRA.U UP0, `(.L_x_2) ;  /* 0x0000000100287547 */ /* 0x000fea000b800000 */
[----:B------:R-:W2:Y:S02]  /*01b0*/  LDCU.64 UR4, c[0x0][0x8a8] ;  /* 0x00011500ff0477ac */ /* 0x000ea40008000a00 */
[----:B--2---:R-:W-:-:S04]  /*01c0*/  UISETP.NE.U32.AND UP0, UPT, UR4, URZ, UPT ;  /* 0x000000ff0400728c */ /* 0x004fc8000bf05070 */
[----:B------:R-:W-:-:S09]  /*01d0*/  UISETP.NE.AND.EX UP0, UPT, UR5, URZ, UPT, UP0 ;  /* 0x000000ff0500728c */ /* 0x000fd2000bf05300 */
[----:B------:R-:W-:Y:S05]  /*01e0*/  BRA.U !UP0, `(.L_x_3) ;  /* 0x0000000108107547 */ /* 0x000fea000b800000 */
[----:B------:R-:W2:Y:S01]  /*01f0*/  LDC.64 R38, c[0x0][0x8a8] ;  /* 0x00022a00ff267b82 */ /* 0x000ea20000000a00 */
[----:B------:R-:W2:Y:S02]  /*0200*/  LDCU.64 UR4, c[0x0][0x358] ;  /* 0x00006b00ff0477ac */ /* 0x000ea40008000a00 */
[----:B--2---:R2:W5:Y:S01]  /*0210*/  LDG.E R38, desc[UR4][R38.64] ;  /* 0x0000000426267981 */ /* 0x004562000c1e1900 */
[----:B------:R-:W-:Y:S05]  /*0220*/  BRA `(.L_x_2) ;  /* 0x0000000000087947 */ /* 0x000fea0003800000 */
.L_x_3:
[----:B------:R-:W2:Y:S02]  /*0230*/  LDCU UR4, c[0x0][0x8a0] ;  /* 0x00011400ff0477ac */ /* 0x000ea40008000800 */
[----:B--2---:R-:W-:Y:S02]  /*0240*/  MOV R38, UR4 ;  /* 0x0000000400267c02 */ /* 0x004fe40008000f00 */
.L_x_2:
[----:B------:R-:W-:Y:S01]  /*0250*/  IMAD.U32 R0, RZ, RZ, UR17 ;  /* 0x00000011ff007e24 */ /* 0x000fe2000f8e00ff */
[----:B------:R-:W-:Y:S04]  /*0260*/  BSSY.RECONVERGENT B0, `(.L_x_4) ;  /* 0x000000c000007945 */ /* 0x000fe80003800200 */
[C---:B------:R-:W-:Y:S02]  /*0270*/  ISETP.NE.OR P1, PT, R0.reuse, 0x1, !P3 ;  /* 0x000000010000780c */ /* 0x040fe40005f25670 */
[----:B------:R-:W-:-:S11]  /*0280*/  ISETP.NE.OR P0, PT, R0, 0x3, !P3 ;  /* 0x000000030000780c */ /* 0x000fd60005f05670 */
[----:B------:R-:W-:Y:S05]  /*0290*/  @P1 BRA `(.L_x_5) ;  /* 0x0000000000201947 */ /* 0x000fea0003800000 */
[----:B------:R-:W3:Y:S02]  /*02a0*/  LDCU.64 UR4, c[0x0][0x348] ;  /* 0x00006900ff0477ac */ /* 0x000ee40008000a00 */
[----:B---3--:R-:W-:Y:S02]  /*02b0*/  UIADD3 UR6, UP1, UPT, UR4, 0x80, URZ ;  /* 0x0000008004067890 */ /* 0x008fe4000ff3e0ff */
[----:B------:R-:W-:Y:S02]  /*02c0*/  UIADD3 UR4, UP0, UPT, UR4, 0x180, URZ ;  /* 0x0000018004047890 */ /* 0x000fe4000ff1e0ff */
[----:B------:R-:W-:Y:S02]  /*02d0*/  UIADD3.X UR7, UPT, UPT, URZ, UR5, URZ, UP1, !UPT ;  /* 0x00000005ff077290 */ /* 0x000fe40008ffe4ff */
[----:B------:R-:W-:-:S07]  /*02e0*/  UIADD3.X UR5, UPT, UPT, URZ, UR5, URZ, UP0, !UPT ;  /* 0x00000005ff057290 */ /* 0x000fce00087fe4ff */
[----:B------:R3:W-:Y:S02]  /*02f0*/  UTMACCTL.PF [UR6] ;  /* 0x00000000060079b9 */ /* 0x0007e40008040000 */
[----:B------:R3:W-:Y:S02]  /*0300*/  UTMACCTL.PF [UR4] ;  /* 0x00000000040079b9 */ /* 0x0007e40008040000 */
[----:B---3--:R-:W-:Y:S01]  /*0310*/  NOP ;  /* 0x0000000000007918 */ /* 0x008fe20000000000 */
.L_x_5:
[----:B------:R-:W-:Y:S05]  /*0320*/  BSYNC.RECONVERGENT B0 ;  /* 0x0000000000007941 */ /* 0x000fea0003800200 */
.L_x_4:
[----:B------:R-:W-:Y:S04]  /*0330*/  BSSY.RECONVERGENT B0, `(.L_x_6) ;  /* 0x000000a000007945 */ /* 0x000fe80003800200 */
        /* <DEDUP_REMOVED lines=9> */
.L_x_7:
[----:B------:R-:W-:Y:S05]  /*03d0*/  BSYNC.RECONVERGENT B0 ;  /* 0x0000000000007941 */ /* 0x000fea0003800200 */
.L_x_6:
[----:B------:R-:W3:Y:S01]  /*03e0*/  LDCU.64 UR4, c[0x0][0x888] ;  /* 0x00011100ff0477ac */ /* 0x000ee20008000a00 */
[----:B------:R-:W-:Y:S02]  /*03f0*/  UISETP.EQ.U32.AND UP1, UPT, UR8, URZ, UPT ;  /* 0x000000ff0800728c */ /* 0x000fe4000bf22070 */
[----:B------:R-:W-:Y:S02]  /*0400*/  UPLOP3.LUT UP3, UPT, UPT, UPT, UPT, 0x80, 0x8 ;  /* 0x000000000008789c */ /* 0x000fe40003f6f070 */
[----:B---3--:R-:W-:-:S04]  /*0410*/  UISETP.NE.U32.AND UP0, UPT, UR4, URZ, UPT ;  /* 0x000000ff0400728c */ /* 0x008fc8000bf05070 */
[----:B------:R-:W-:-:S04]  /*0420*/  UISETP.NE.AND.EX UP0, UPT, UR5, URZ, UPT, UP0 ;  /* 0x000000ff0500728c */ /* 0x000fc8000bf05300 */
[----:B------:R-:W-:-:S04]  /*0430*/  UISETP.EQ.OR.EX UP2, UPT, UR9, URZ, !UP0, UP1 ;  /* 0x000000ff0900728c */ /* 0x000fc8000c742710 */
[----:B------:R-:W-:-:S06]  /*0440*/  UP2UR UR4, UPR, URZ, 0x4 ;  /* 0x00000004ff047883 */ /* 0x000fcc0008000000 */
[----:B------:R-:W-:Y:S01]  /*0450*/  MOV R77, UR4 ;  /* 0x00000004004d7c02 */ /* 0x000fe20008000f00 */
[----:B------:R-:W-:Y:S06]  /*0460*/  BRA.U !UP2, `(.L_x_8) ;  /* 0x000000010a207547 */ /* 0x000fec000b800000 */
[----:B-----5:R-:W-:Y:S01]  /*0470*/  R2UR UR5, R40 ;  /* 0x00000000280572ca */ /* 0x020fe200000e0000 */
[----:B------:R-:W-:Y:S02]  /*0480*/  UISETP.NE.U32.AND UP1, UPT, UR8, URZ, UPT ;  /* 0x000000ff0800728c */ /* 0x000fe4000bf25070 */
[----:B------:R-:W-:Y:S02]  /*0490*/  USEL UR4, URZ, 0xffffffff, UP0 ;  /* 0xffffffffff047887 */ /* 0x000fe40008000000 */
[----:B------:R-:W-:-:S08]  /*04a0*/  UISETP.NE.AND.EX UP1, UPT, UR9, URZ, UPT, UP1 ;  /* 0x000000ff0900728c */ /* 0x000fd0000bf25310 */
[----:B------:R-:W-:-:S04]  /*04b0*/  UISETP.NE.AND UP0, UPT, UR5, URZ, UPT ;  /* 0x000000ff0500728c */ /* 0x000fc8000bf05270 */
[----:B------:R-:W-:-:S04]  /*04c0*/  @!UP1 USEL UR4, URZ, 0xffffffff, UP0 ;  /* 0xffffffffff049887 */ /* 0x000fc80008000000 */
[----:B------:R-:W-:-:S04]  /*04d0*/  ULOP3.LUT UR4, UR4, 0x1, URZ, 0xc0, !UPT ;  /* 0x0000000104047892 */ /* 0x000fc8000f8ec0ff */
[----:B------:R-:W-:-:S11]  /*04e0*/  UISETP.NE.U32.AND UP3, UPT, UR4, 0x1, UPT ;  /* 0x000000010400788c */ /* 0x000fd6000bf65070 */
.L_x_8:
[----:B------:R-:W3:Y:S01]  /*04f0*/  SHFL.IDX PT, R2, R75, RZ, 0x1f ;  /* 0x00001fff4b027589 */ /* 0x000ee200000e0000 */
[----:B------:R-:W-:-:S04]  /*0500*/  UISETP.NE.AND UP0, UPT, UR17, 0x2, UPT ;  /* 0x000000021100788c */ /* 0x000fc8000bf05270 */
[----:B------:R-:W-:Y:S01]  /*0510*/  USEL UR37, URZ, 0x1, UP0 ;  /* 0x00000001ff257887 */ /* 0x000fe20008000000 */
[----:B---3--:R-:W-:-:S13]  /*0520*/  ISETP.NE.AND P0, PT, R2, RZ, PT ;  /* 0x000000ff0200720c */ /* 0x008fda0003f05270 */
[----:B------:R-:W-:Y:S05]  /*0530*/  @P0 BRA `(.L_x_9) ;  /* 0x0000000000580947 */ /* 0x000fea0003800000 */
[----:B------:R-:W3:Y:S01]  /*0540*/  S2UR UR4, SR_CgaCtaId ;  /* 0x00000000000479c3 */ /* 0x000ee20000008800 */
[----:B------:R-:W-:Y:S01]  /*0550*/  UMOV UR5, 0x400 ;  /* 0x0000040000057882 */ /* 0x000fe20000000000 */
[----:B------:R-:W-:Y:S01]  /*0560*/  UMOV UR8, 0x1 ;  /* 0x0000000100087882 */ /* 0x000fe20000000000 */
[----:B------:R-:W-:Y:S01]  /*0570*/  UMOV UR6, 0x2 ;  /* 0x0000000200067882 */ /* 0x000fe20000000000 */
[----:B------:R-:W-:-:S04]  /*0580*/  UIADD3 UR8, UPT, UPT, -UR8, 0x100000, URZ ;  /* 0x0010000008087890 */ /* 0x000fc8000fffe1ff */
[----:B------:R-:W-:Y:S02]  /*0590*/  USHF.L.U32 UR9, UR8, 0xb, URZ ;  /* 0x0000000b08097899 */ /* 0x000fe400080006ff */
[----:B------:R-:W-:Y:S02]  /*05a0*/  USHF.L.U32 UR8, UR8, 0x1, URZ ;  /* 0x0000000108087899 */ /* 0x000fe400080006ff */
[----:B------:R-:W-:-:S04]  /*05b0*/  UIADD3 UR6, UPT, UPT, -UR6, 0x100000, URZ ;  /* 0x0010000006067890 */ /* 0x000fc8000fffe1ff */
[----:B------:R-:W-:Y:S02]  /*05c0*/  USHF.L.U32 UR7, UR6, 0xb, URZ ;  /* 0x0000000b06077899 */ /* 0x000fe400080006ff */
[----:B------:R-:W-:Y:S01]  /*05d0*/  USHF.L.U32 UR6, UR6, 0x1, URZ ;  /* 0x0000000106067899 */ /* 0x000fe200080006ff */
[----:B------:R-:W-:Y:S01]  /*05e0*/  ELECT P0, URZ, PT ;  /* 0x0000000000ff782f */ /* 0x000fe20003800000 */
[----:B---3--:R-:W-:Y:S01]  /*05f0*/  ULEA UR4, UR4, UR5, 0x18 ;  /* 0x0000000504047291 */ /* 0x008fe2000f8ec0ff */
[----:B------:R-:W3:Y:S11]  /*0600*/  FENCE.VIEW.ASYNC.S ;  /* 0x00000000000073c6 */ /* 0x000ef60000000000 */
[----:B---3--:R3:W4:Y:S01]  /*0610*/  SYNCS.EXCH.64 URZ, [UR4], UR8 ;  /* 0x0000000804ff75b2 */ /* 0x0087220008000100 */
[----:B------:R3:W1:Y:S01]  /*0620*/  SYNCS.EXCH.64 URZ, [UR4+0x20], UR6 ;  /* 0x0000200604ff75b2 */ /* 0x0006620008000100 */
[----:B------:R3:W1:Y:S01]  /*0630*/  SYNCS.EXCH.64 URZ, [UR4+0x8], UR8 ;  /* 0x0000080804ff75b2 */ /* 0x0006620008000100 */
[----:B------:R3:W1:Y:S01]  /*0640*/  SYNCS.EXCH.64 URZ, [UR4+0x28], UR6 ;  /* 0x0000280604ff75b2 */ /* 0x0006620008000100 */
[----:B------:R3:W1:Y:S01]  /*0650*/  SYNCS.EXCH.64 URZ, [UR4+0x10], UR8 ;  /* 0x0000100804ff75b2 */ /* 0x0006620008000100 */
[----:B------:R3:W1:Y:S01]  /*0660*/  SYNCS.EXCH.64 URZ, [UR4+0x30], UR6 ;  /* 0x0000300604ff75b2 */ /* 0x0006620008000100 */
[----:B------:R3:W1:Y:S01]  /*0670*/  SYNCS.EXCH.64 URZ, [UR4+0x18], UR8 ;  /* 0x0000180804ff75b2 */ /* 0x0006620008000100 */
[----:B------:R3:W1:Y:S01]  /*0680*/  SYNCS.EXCH.64 URZ, [UR4+0x38], UR6 ;  /* 0x0000380604ff75b2 */ /* 0x0006620008000100 */
[----:B------:R-:W-:Y:S01]  /*0690*/  NOP ;  /* 0x0000000000007918 */ /* 0x000fe20000000000 */
.L_x_9:
[----:B------:R-:W2:Y:S01]  /*06a0*/  SHFL.IDX PT, R2, R75, RZ, 0x1f ;  /* 0x00001fff4b027589 */ /* 0x000ea200000e0000 */
[----:B------:R-:W-:Y:S01]  /*06b0*/  NOP ;  /* 0x0000000000007918 */ /* 0x000fe20000000000 */
[----:B--2---:R-:W-:-:S13]  /*06c0*/  ISETP.NE.AND P0, PT, R2, 0x1, PT ;  /* 0x000000010200780c */ /* 0x004fda0003f05270 */
[----:B------:R-:W-:Y:S05]  /*06d0*/  @P0 BRA `(.L_x_10) ;  /* 0x0000000000480947 */ /* 0x000fea0003800000 */
[----:B---3--:R-:W2:Y:S01]  /*06e0*/  S2UR UR4, SR_CgaCtaId ;  /* 0x00000000000479c3 */ /* 0x008ea20000008800 */
        /* <DEDUP_REMOVED lines=10> */
[----:B--2---:R-:W-:Y:S01]  /*0790*/  ULEA UR4, UR4, UR5, 0x18 ;  /* 0x0000000504047291 */ /* 0x004fe2000f8ec0ff */
[----:B------:R-:W2:Y:S11]  /*07a0*/  FENCE.VIEW.ASYNC.S ;  /* 0x00000000000073c6 */ /* 0x000eb60000000000 */
[----:B--2---:R2:W3:Y:S01]  /*07b0*/  SYNCS.EXCH.64 URZ, [UR4+0x40], UR8 ;  /* 0x0000400804ff75b2 */ /* 0x0044e20008000100 */
[----:B------:R2:W1:Y:S01]  /*07c0*/  SYNCS.EXCH.64 URZ, [UR4+0x50], UR6 ;  /* 0x0000500604ff75b2 */ /* 0x0004620008000100 */
[----:B------:R2:W1:Y:S01]  /*07d0*/  SYNCS.EXCH.64 URZ, [UR4+0x48], UR8 ;  /* 0x0000480804ff75b2 */ /* 0x0004620008000100 */
[----:B------:R2:W1:Y:S01]  /*07e0*/  SYNCS.EXCH.64 URZ, [UR4+0x58], UR6 ;  /* 0x0000580604ff75b2 */ /* 0x0004620008000100 */
[----:B------:R-:W-:Y:S01]  /*07f0*/  NOP ;  /* 0x0000000000007918 */ /* 0x000fe20000000000 */
.L_x_10:
[----:B------:R-:W4:Y:S01]  /*0800*/  SHFL.IDX PT, R2, R75, RZ, 0x1f ;  /* 0x00001fff4b027589 */ /* 0x000f2200000e0000 */
[----:B------:R-:W-:Y:S01]  /*0810*/  NOP ;  /* 0x0000000000007918 */ /* 0x000fe20000000000 */
[----:B----4-:R-:W-:-:S13]  /*0820*/  ISETP.NE.AND P0, PT, R2, 0x3, PT ;  /* 0x000000030200780c */ /* 0x010fda0003f05270 */
[----:B------:R-:W-:Y:S05]  /*0830*/  @P0 BRA `(.L_x_11) ;  /* 0x0000000000300947 */ /* 0x000fea0003800000 */
[----:B--23--:R-:W2:Y:S01]  /*0840*/  S2UR UR6, SR_CgaCtaId ;  /* 0x00000000000679c3 */ /* 0x00cea20000008800 */
[----:B------:R-:W-:Y:S01]  /*0850*/  UMOV UR4, 0x400 ;  /* 0x0000040000047882 */ /* 0x000fe20000000000 */
[----:B------:R-:W-:Y:S01]  /*0860*/  UMOV UR5, 0x20 ;  /* 0x0000002000057882 */ /* 0x000fe20000000000 */
[----:B------:R-:W-:Y:S01]  /*0870*/  ELECT P0, URZ, PT ;  /* 0x0000000000ff782f */ /* 0x000fe20003800000 */
[----:B--2---:R-:W-:Y:S02]  /*0880*/  ULEA UR6, UR6, UR4, 0x18 ;  /* 0x0000000406067291 */ /* 0x004fe4000f8ec0ff */
[----:B------:R-:W-:-:S04]  /*0890*/  UIADD3 UR4, UPT, UPT, -UR5, 0x100000, URZ ;  /* 0x0010000005047890 */ /* 0x000fc8000fffe1ff */
[----:B------:R-:W-:Y:S02]  /*08a0*/  USHF.L.U32 UR5, UR4, 0xb, URZ ;  /* 0x0000000b04057899 */ /* 0x000fe400080006ff */
[----:B------:R-:W-:Y:S01]  /*08b0*/  USHF.L.U32 UR4, UR4, 0x1, URZ ;  /* 0x0000000104047899 */ /* 0x000fe200080006ff */
[----:B------:R-:W2:Y:S11]  /*08c0*/  FENCE.VIEW.ASYNC.S ;  /* 0x00000000000073c6 */ /* 0x000eb60000000000 */
[----:B--2---:R4:W2:Y:S01]  /*08d0*/  SYNCS.EXCH.64 URZ, [UR6+0x60], UR4 ;  /* 0x0000600406ff75b2 */ /* 0x0048a20008000100 */
[----:B------:R4:W3:Y:S02]  /*08e0*/  SYNCS.EXCH.64 URZ, [UR6+0x68], UR4 ;  /* 0x0000680406ff75b2 */ /* 0x0008e40008000100 */
[----:B----4-:R-:W-:Y:S01]  /*08f0*/  NOP ;  /* 0x0000000000007918 */ /* 0x010fe20000000000 */
.L_x_11:
[----:B------:R-:W4:Y:S01]  /*0900*/  SHFL.IDX PT, R2, R75, RZ, 0x1f ;  /* 0x00001fff4b027589 */ /* 0x000f2200000e0000 */
[----:B------:R-:W-:Y:S01]  /*0910*/  NOP ;  /* 0x0000000000007918 */ /* 0x000fe20000000000 */
[----:B----4-:R-:W-:-:S13]  /*0920*/  ISETP.NE.AND P0, PT, R2, 0x4, PT ;  /* 0x000000040200780c */ /* 0x010fda0003f05270 */
[----:B------:R-:W-:Y:S05]  /*0930*/  @P0 BRA `(.L_x_12) ;  /* 0x00000000004c0947 */ /* 0x000fea0003800000 */
[----:B--23--:R-:W2:Y:S01]  /*0940*/  S2UR UR6, SR_CgaCtaId ;  /* 0x00000000000679c3 */ /* 0x00cea20000008800 */
[----:B------:R-:W-:Y:S01]  /*0950*/  UMOV UR4, 0x1e0 ;  /* 0x000001e000047882 */ /* 0x000fe20000000000 */
[----:B------:R-:W-:Y:S01]  /*0960*/  UMOV UR5, 0x400 ;  /* 0x0000040000057882 */ /* 0x000fe20000000000 */
[----:B------:R-:W-:Y:S01]  /*0970*/  USEL UR4, UR4, 0x1a0, UP3 ;  /* 0x000001a004047887 */ /* 0x000fe20009800000 */
[----:B------:R-:W-:Y:S01]  /*0980*/  UMOV UR8, 0x1 ;  /* 0x0000000100087882 */ /* 0x000fe20000000000 */
[----:B------:R-:W-:Y:S01]  /*0990*/  ELECT P0, URZ, PT ;  /* 0x0000000000ff782f */ /* 0x000fe20003800000 */
[----:B------:R-:W-:-:S04]  /*09a0*/  UIADD3 UR8, UPT, UPT, -UR8, 0x100000, URZ ;  /* 0x0010000008087890 */ /* 0x000fc8000fffe1ff */
[----:B------:R-:W-:Y:S02]  /*09b0*/  USHF.L.U32 UR9, UR8, 0xb, URZ ;  /* 0x0000000b08097899 */ /* 0x000fe400080006ff */
[----:B------:R-:W-:Y:S02]  /*09c0*/  USHF.L.U32 UR8, UR8, 0x1, URZ ;  /* 0x0000000108087899 */ /* 0x000fe400080006ff */
[----:B--2---:R-:W-:Y:S02]  /*09d0*/  ULEA UR6, UR6, UR5, 0x18 ;  /* 0x0000000506067291 */ /* 0x004fe4000f8ec0ff */
[----:B------:R-:W-:-:S04]  /*09e0*/  UIADD3 UR4, UPT, UPT, -UR4, 0x100000, URZ ;  /* 0x0010000004047890 */ /* 0x000fc8000fffe1ff */
[----:B------:R-:W-:Y:S02]  /*09f0*/  USHF.L.U32 UR5, UR4, 0xb, URZ ;  /* 0x0000000b04057899 */ /* 0x000fe400080006ff */
[----:B------:R-:W-:Y:S01]  /*0a00*/  USHF.L.U32 UR4, UR4, 0x1, URZ ;  /* 0x0000000104047899 */ /* 0x000fe200080006ff */
[----:B------:R-:W2:Y:S03]  /*0a10*/  FENCE.VIEW.ASYNC.S ;  /* 0x00000000000073c6 */ /* 0x000ea60000000000 */
[----:B--2---:R4:W2:Y:S08]  /*0a20*/  SYNCS.EXCH.64 URZ, [UR6+0x70], UR8 ;  /* 0x0000700806ff75b2 */ /* 0x0048b00008000100 */
[----:B------:R4:W3:Y:S01]  /*0a30*/  SYNCS.EXCH.64 URZ, [UR6+0x80], UR4 ;  /* 0x0000800406ff75b2 */ /* 0x0008e20008000100 */
[----:B------:R4:W1:Y:S01]  /*0a40*/  SYNCS.EXCH.64 URZ, [UR6+0x78], UR8 ;  /* 0x0000780806ff75b2 */ /* 0x0008620008000100 */
[----:B------:R4:W1:Y:S02]  /*0a50*/  SYNCS.EXCH.64 URZ, [UR6+0x88], UR4 ;  /* 0x0000880406ff75b2 */ /* 0x0008640008000100 */
[----:B----4-:R-:W-:Y:S01]  /*0a60*/  NOP ;  /* 0x0000000000007918 */ /* 0x010fe20000000000 */
.L_x_12:
[----:B------:R-:W4:Y:S01]  /*0a70*/  SHFL.IDX PT, R2, R75, RZ, 0x1f ;  /* 0x00001fff4b027589 */ /* 0x000f2200000e0000 */
[----:B------:R-:W-:Y:S01]  /*0a80*/  NOP ;  /* 0x0000000000007918 */ /* 0x000fe20000000000 */
[----:B----4-:R-:W-:-:S13]  /*0a90*/  ISETP.NE.AND P0, PT, R2, 0x5, PT ;  /* 0x000000050200780c */ /* 0x010fda0003f05270 */
[----:B------:R-:W-:Y:S05]  /*0aa0*/  @P0 BRA `(.L_x_13) ;  /* 0x0000000000580947 */ /* 0x000fea0003800000 */
[----:B--23--:R-:W2:Y:S01]  /*0ab0*/  S2UR UR4, SR_CgaCtaId ;  /* 0x00000000000479c3 */ /* 0x00cea20000008800 */
        /* <DEDUP_REMOVED lines=12> */
[----:B--2---:R4:W2:Y:S01]  /*0b80*/  SYNCS.EXCH.64 URZ, [UR4+0x90], UR8 ;  /* 0x0000900804ff75b2 */ /* 0x0048a20008000100 */
[----:B------:R4:W3:Y:S01]  /*0b90*/  SYNCS.EXCH.64 URZ, [UR4+0xb0], UR6 ;  /* 0x0000b00604ff75b2 */ /* 0x0008e20008000100 */
[----:B------:R4:W1:Y:S01]  /*0ba0*/  SYNCS.EXCH.64 URZ, [UR4+0x98], UR8 ;  /* 0x0000980804ff75b2 */ /* 0x0008620008000100 */
[----:B------:R4:W1:Y:S01]  /*0bb0*/  SYNCS.EXCH.64 URZ, [UR4+0xb8], UR6 ;  /* 0x0000b80604ff75b2 */ /* 0x0008620008000100 */
[----:B------:R4:W1:Y:S01]  /*0bc0*/  SYNCS.EXCH.64 URZ, [UR4+0xa0], UR8 ;  /* 0x0000a00804ff75b2 */ /* 0x0008620008000100 */
[----:B------:R4:W1:Y:S01]  /*0bd0*/  SYNCS.EXCH.64 URZ, [UR4+0xc0], UR6 ;  /* 0x0000c00604ff75b2 */ /* 0x0008620008000100 */
[----:B------:R4:W1:Y:S01]  /*0be0*/  SYNCS.EXCH.64 URZ, [UR4+0xa8], UR8 ;  /* 0x0000a80804ff75b2 */ /* 0x0008620008000100 */
[----:B------:R4:W1:Y:S02]  /*0bf0*/  SYNCS.EXCH.64 URZ, [UR4+0xc8], UR6 ;  /* 0x0000c80604ff75b2 */ /* 0x0008640008000100 */
[----:B----4-:R-:W-:Y:S01]  /*0c00*/  NOP ;  /* 0x0000000000007918 */ /* 0x010fe20000000000 */
.L_x_13:
[----:B------:R-:W4:Y:S01]  /*0c10*/  SHFL.IDX PT, R2, R75, RZ, 0x1f ;  /* 0x00001fff4b027589 */ /* 0x000f2200000e0000 */
[----:B------:R-:W1:Y:S01]  /*0c20*/  S2UR UR45, SR_CgaCtaId ;  /* 0x00000000002d79c3 */ /* 0x000e620000008800 */
[----:B------:R-:W-:Y:S01]  /*0c30*/  NOP ;  /* 0x0000000000007918 */ /* 0x000fe20000000000 */
[----:B----4-:R-:W-:-:S13]  /*0c40*/  ISETP.NE.AND P0, PT, R2, 0x3, PT ;  /* 0x000000030200780c */ /* 0x010fda0003f05270 */
[----:B-1----:R-:W-:Y:S05]  /*0c50*/  @P0 BRA `(.L_x_14) ;  /* 0x0000000000340947 */ /* 0x002fea0003800000 */
[----:B--23--:R-:W-:Y:S01]  /*0c60*/  UMOV UR4, 0x400 ;  /* 0x0000040000047882 */ /* 0x00cfe20000000000 */
[----:B------:R-:W-:Y:S01]  /*0c70*/  UMOV UR6, 0x20 ;  /* 0x0000002000067882 */ /* 0x000fe20000000000 */
[----:B------:R-:W-:Y:S02]  /*0c80*/  ULEA UR4, UR45, UR4, 0x18 ;  /* 0x000000042d047291 */ /* 0x000fe4000f8ec0ff */
[----:B------:R-:W-:-:S04]  /*0c90*/  UIADD3 UR6, UPT, UPT, -UR6, 0x100000, URZ ;  /* 0x0010000006067890 */ /* 0x000fc8000fffe1ff */
[----:B------:R-:W-:Y:S02]  /*0ca0*/  USHF.L.U32 UR7, UR6, 0xb, URZ ;  /* 0x0000000b06077899 */ /* 0x000fe400080006ff */
[----:B------:R-:W-:Y:S01]  /*0cb0*/  USHF.L.U32 UR6, UR6, 0x1, URZ ;  /* 0x0000000106067899 */ /* 0x000fe200080006ff */
[----:B------:R-:W-:Y:S01]  /*0cc0*/  ELECT P0, URZ, PT ;  /* 0x0000000000ff782f */ /* 0x000fe20003800000 */
[----:B------:R-:W1:Y:S10]  /*0cd0*/  FENCE.VIEW.ASYNC.S ;  /* 0x00000000000073c6 */ /* 0x000e740000000000 */
[----:B-1----:R1:W4:Y:S01]  /*0ce0*/  SYNCS.EXCH.64 URZ, [UR4+0xd0], UR6 ;  /* 0x0000d00604ff75b2 */ /* 0x0023220008000100 */
[----:B------:R1:W2:Y:S01]  /*0cf0*/  SYNCS.EXCH.64 URZ, [UR4+0xe0], UR6 ;  /* 0x0000e00604ff75b2 */ /* 0x0002a20008000100 */
[----:B------:R1:W3:Y:S01]  /*0d00*/  SYNCS.EXCH.64 URZ, [UR4+0xd8], UR6 ;  /* 0x0000d80604ff75b2 */ /* 0x0002e20008000100 */
[----:B------:R1:W1:Y:S01]  /*0d10*/  SYNCS.EXCH.64 URZ, [UR4+0xe8], UR6 ;  /* 0x0000e80604ff75b2 */ /* 0x0002620008000100 */
[----:B------:R-:W-:Y:S01]  /*0d20*/  NOP ;  /* 0x0000000000007918 */ /* 0x000fe20000000000 */
.L_x_14:
[----:B-123--:R-:W1:Y:S01]  /*0d30*/  LDCU UR4, c[0x0][0x36c] ;  /* 0x00006d80ff0477ac */ /* 0x00ee620008000800 */
[----:B------:R-:W-:Y:S01]  /*0d40*/  ISETP.NE.OR P3, PT, R0, 0x2, !P3 ;  /* 0x000000020000780c */ /* 0x000fe20005f65670 */
[----:B------:R-:W-:Y:S01]  /*0d50*/  NOP ;  /* 0x0000000000007918 */ /* 0x000fe20000000000 */
[----:B------:R-:W-:Y:S01]  /*0d60*/  LOP3.LUT R0, R84, 0x1f, RZ, 0xc0, !PT ;  /* 0x0000001f54007812 */ /* 0x000fe200078ec0ff */
[----:B------:R-:W-:Y:S02]  /*0d70*/  UISETP.NE.AND UP4, UPT, UR17, URZ, UPT ;  /* 0x000000ff1100728c */ /* 0x000fe4000bf85270 */
[----:B-1----:R-:W-:-:S09]  /*0d80*/  UISETP.EQ.U32.AND UP5, UPT, UR4, 0x1, UPT ;  /* 0x000000010400788c */ /* 0x002fd2000bfa2070 */
[----:B------:R-:W-:Y:S05]  /*0d90*/  BRA.U !UP5, `(.L_x_15) ;  /* 0x000000010d087547 */ /* 0x000fea000b800000 */
[----:B----4-:R-:W-:Y:S01]  /*0da0*/  UCGABAR_ARV ;  /* 0x00000000000079c7 */ /* 0x010fe20008000000 */
[----:B------:R-:W-:Y:S05]  /*0db0*/  BRA `(.L_x_16) ;  /* 0x0000000000047947 */ /* 0x000fea0003800000 */
.L_x_15:
[----:B----4-:R-:W-:Y:S01]  /*0dc0*/  NOP ;  /* 0x0000000000007918 */ /* 0x010fe20000000000 */
.L_x_16:
[----:B------:R-:W1:Y:S01]  /*0dd0*/  S2UR UR7, SR_CTAID.X ;  /* 0x00000000000779c3 */ /* 0x000e620000002500 */
[----:B------:R-:W-:-:S05]  /*0de0*/  CS2R.32 R76, SR_CgaSize ;  /* 0x00000000004c7805 */ /* 0x000fca0000008a00 */
[----:B------:R-:W-:-:S05]  /*0df0*/  IMAD R76, R76, -0xa0, RZ ;  /* 0xffffff604c4c7824 */ /* 0x000fca00078e02ff */
[----:B------:R-:W-:-:S14]  /*0e00*/  R2UR UR5, R76 ;  /* 0x000000004c0572ca */ /* 0x000fdc00000e0000 */
[----:B------:R-:W2:Y:S01]  /*0e10*/  LDCU UR5, c[0x0][UR5+0x2b0] ;  /* 0x00005600050577ac */ /* 0x000ea20008000800 */
[----:B------:R-:W-:-:S05]  /*0e20*/  CS2R.32 R76, SR_CgaSize ;  /* 0x00000000004c7805 */ /* 0x000fca0000008a00 */
[----:B------:R-:W-:-:S05]  /*0e30*/  IMAD R76, R76, -0xa0, RZ ;  /* 0xffffff604c4c7824 */ /* 0x000fca00078e02ff */
[----:B------:R-:W-:-:S14]  /*0e40*/  R2UR UR4, R76 ;  /* 0x000000004c0472ca */ /* 0x000fdc00000e0000 */
[----:B------:R-:W3:Y:S01]  /*0e50*/  LDCU UR4, c[0x0][UR4+0x2b4] ;  /* 0x00005680040477ac */ /* 0x000ee20008000800 */
[----:B------:R-:W4:Y:S01]  /*0e60*/  S2UR UR8, SR_CTAID.Y ;  /* 0x00000000000879c3 */ /* 0x000f220000002600 */
[----:B------:R-:W-:-:S05]  /*0e70*/  CS2R.32 R76, SR_CgaSize ;  /* 0x00000000004c7805 */ /* 0x000fca0000008a00 */
[----:B------:R-:W-:-:S05]  /*0e80*/  IMAD R76, R76, -0xa0, RZ ;  /* 0xffffff604c4c7824 */ /* 0x000fca00078e02ff */
[----:B------:R-:W-:-:S14]  /*0e90*/  R2UR UR9, R76 ;  /* 0x000000004c0972ca */ /* 0x000fdc00000e0000 */
[----:B------:R-:W3:Y:S01]  /*0ea0*/  LDCU UR9, c[0x0][UR9+0x2a0] ;  /* 0x00005400090977ac */ /* 0x000ee20008000800 */
[----:B------:R-:W3:Y:S01]  /*0eb0*/  LDCU UR21, c[0x0][0xb24] ;  /* 0x00016480ff1577ac */ /* 0x000ee20008000800 */
[----:B------:R-:W1:Y:S01]  /*0ec0*/  S2UR UR36, SR_CTAID.Z ;  /* 0x00000000002479c3 */ /* 0x000e620000002700 */
[----:B------:R-:W-:-:S05]  /*0ed0*/  CS2R.32 R76, SR_CgaSize ;  /* 0x00000000004c7805 */ /* 0x000fca0000008a00 */
[----:B------:R-:W-:-:S05]  /*0ee0*/  IMAD R76, R76, -0xa0, RZ ;  /* 0xffffff604c4c7824 */ /* 0x000fca00078e02ff */
[----:B------:R-:W-:-:S14]  /*0ef0*/  R2UR UR63, R76 ;  /* 0x000000004c3f72ca */ /* 0x000fdc00000e0000 */
[----:B------:R-:W3:Y:S01]  /*0f00*/  LDCU UR63, c[0x0][UR63+0x2a4] ;  /* 0x000054803f3f77ac */ /* 0x000ee20008000800 */
[----:B------:R-:W3:Y:S01]  /*0f10*/  LDCU UR42, c[0x0][0xb24] ;  /* 0x00016480ff2a77ac */ /* 0x000ee20008000800 */
[----:B-1----:R-:W-:Y:S01]  /*0f20*/  I2FP.F32.U32 R3, UR7 ;  /* 0x0000000700037c45 */ /* 0x002fe20008201000 */
[----:B------:R-:W1:Y:S04]  /*0f30*/  LDCU UR28, c[0x0][0xb30] ;  /* 0x00016600ff1c77ac */ /* 0x000e680008000800 */
[----:B--2---:R-:W-:Y:S01]  /*0f40*/  FMUL R3, R3, UR5 ;  /* 0x0000000503037c20 */ /* 0x004fe20008400000 */
[----:B------:R-:W-:Y:S01]  /*0f50*/  USHF.L.U32 UR26, UR45, 0xc, URZ ;  /* 0x0000000c2d1a7899 */ /* 0x000fe200080006ff */
[----:B----4-:R-:W-:Y:S01]  /*0f60*/  I2FP.F32.U32 R2, UR8 ;  /* 0x0000000800027c45 */ /* 0x010fe20008201000 */
[----:B---3--:R-:W-:-:S03]  /*0f70*/  UISETP.GE.AND UP2, UPT, UR21, 0x1, UPT ;  /* 0x000000011500788c */ /* 0x008fc6000bf46270 */
[----:B------:R-:W2:Y:S01]  /*0f80*/  F2I.U32.TRUNC.NTZ R3, R3 ;  /* 0x0000000300037305 */ /* 0x000ea2000020f000 */
[----:B------:R-:W-:Y:S01]  /*0f90*/  UMOV UR16, UR7 ;  /* 0x0000000700107c82 */ /* 0x000fe20008000000 */
[----:B------:R-:W-:Y:S01]  /*0fa0*/  FMUL R2, R2, UR4 ;  /* 0x0000000402027c20 */ /* 0x000fe20008400000 */
[----:B------:R-:W-:-:S05]  /*0fb0*/  UMOV UR20, UR8 ;  /* 0x0000000800147c82 */ /* 0x000fca0008000000 */
[----:B------:R-:W3:Y:S01]  /*0fc0*/  F2I.U32.TRUNC.NTZ R2, R2 ;  /* 0x0000000200027305 */ /* 0x000ee2000020f000 */
[----:B--2---:R-:W-:Y:S02]  /*0fd0*/  R2UR UR4, R3 ;  /* 0x00000000030472ca */ /* 0x004fe400000e0000 */
[----:B---3--:R-:W-:Y:S02]  /*0fe0*/  R2UR UR6, R2 ;  /* 0x00000000020672ca */ /* 0x008fe400000e0000 */
[----:B------:R-:W-:-:S09]  /*0ff0*/  PRMT R2, RZ, 0x7610, R2 ;  /* 0x00007610ff027816 */ /* 0x000fd20000000002 */
[----:B------:R-:W-:-:S04]  /*1000*/  UIADD3 UR5, UPT, UPT, -UR4, URZ, URZ ;  /* 0x000000ff04057290 */ /* 0x000fc8000fffe1ff */
[----:B------:R-:W-:Y:S02]  /*1010*/  UIMAD UR5, UR9, UR5, UR7 ;  /* 0x00000005090572a4 */ /* 0x000fe4000f8e0207 */
[----:B------:R-:W-:-:S04]  /*1020*/  UIADD3 UR4, UPT, UPT, -UR6, URZ, URZ ;  /* 0x000000ff06047290 */ /* 0x000fc8000fffe1ff */
[----:B------:R-:W-:Y:S01]  /*1030*/  IMAD.U32 R76, RZ, RZ, UR5 ;  /* 0x00000005ff4c7e24 */ /* 0x000fe2000f8e00ff */
[----:B------:R-:W-:Y:S01]  /*1040*/  UIMAD UR63, UR63, UR4, UR8 ;  /* 0x000000043f3f72a4 */ /* 0x000fe2000f8e0208 */
[----:B-1----:R-:W-:Y:S11]  /*1050*/  BRA.U UP4, `(.L_x_17) ;  /* 0x0000000104287547 */ /* 0x002ff6000b800000 */
[----:B------:R-:W-:Y:S01]  /*1060*/  R2UR UR4, R76 ;  /* 0x000000004c0472ca */ /* 0x000fe200000e0000 */
[----:B------:R-:W-:Y:S02]  /*1070*/  UISETP.NE.AND UP0, UPT, UR63, URZ, UPT ;  /* 0x000000ff3f00728c */ /* 0x000fe4000bf05270 */
[----:B------:R-:W-:-:S10]  /*1080*/  UISETP.NE.AND UP1, UPT, UR63, 0x1, UPT ;  /* 0x000000013f00788c */ /* 0x000fd4000bf25270 */
[----:B------:R-:W-:-:S04]  /*1090*/  UISETP.EQ.OR UP0, UPT, UR4, URZ, !UP0 ;  /* 0x000000ff0400728c */ /* 0x000fc8000c702670 */
[----:B------:R-:W-:Y:S02]  /*10a0*/  USEL UR5, URZ, 0x1, !UP0 ;  /* 0x00000001ff057887 */ /* 0x000fe4000c000000 */
[----:B------:R-:W-:Y:S02]  /*10b0*/  UISETP.NE.AND UP0, UPT, UR4, URZ, UPT ;  /* 0x000000ff0400728c */ /* 0x000fe4000bf05270 */
[----:B------:R-:W-:-:S04]  /*10c0*/  USEL UR4, URZ, 0x2, UP1 ;  /* 0x00000002ff047887 */ /* 0x000fc80008800000 */
[----:B------:R-:W-:-:S04]  /*10d0*/  USEL UR4, UR4, 0x2, UP0 ;  /* 0x0000000204047887 */ /* 0x000fc80008000000 */
[----:B------:R-:W-:-:S06]  /*10e0*/  UIADD3 UR4, UPT, UPT, UR5, UR4, URZ ;  /* 0x0000000405047290 */ /* 0x000fcc000fffe0ff */
[----:B------:R-:W-:Y:S02]  /*10f0*/  MOV R2, UR4 ;  /* 0x0000000400027c02 */ /* 0x000fe40008000f00 */
.L_x_17:
[----:B------:R-:W-:Y:S05]  /*1100*/  BRA.U !UP2, `(.L_x_18) ;  /* 0x000000010ad47547 */ /* 0x000fea000b800000 */
[----:B------:R-:W1:Y:S01]  /*1110*/  LDCU.128 UR12, c[0x0][0xb10] ;  /* 0x00016200ff0c77ac */ /* 0x000e620008000c00 */
[----:B------:R-:W2:Y:S01]  /*1120*/  LDCU UR6, c[0x0][0x370] ;  /* 0x00006e00ff0677ac */ /* 0x000ea20008000800 */
[----:B------:R-:W3:Y:S01]  /*1130*/  LDCU UR5, c[0x0][0x374] ;  /* 0x00006e80ff0577ac */ /* 0x000ee20008000800 */
[----:B------:R-:W4:Y:S01]  /*1140*/  LDCU UR27, c[0x0][0xb0c] ;  /* 0x00016180ff1b77ac */ /* 0x000f220008000800 */
[----:B------:R-:W4:Y:S01]  /*1150*/  LDCU UR4, c[0x0][0xb20] ;  /* 0x00016400ff0477ac */ /* 0x000f220008000800 */
[----:B------:R-:W4:Y:S01]  /*1160*/  LDCU.64 UR8, c[0x0][0xb28] ;  /* 0x00016500ff0877ac */ /* 0x000f220008000a00 */
[----:B-1----:R-:W-:Y:S02]  /*1170*/  UISETP.NE.AND UP0, UPT, UR14, 0x1, UPT ;  /* 0x000000010e00788c */ /* 0x002fe4000bf05270 */
[----:B---3--:R-:W-:Y:S02]  /*1180*/  UIMAD.WIDE.U32 UR10, UR5, UR15, URZ ;  /* 0x0000000f050a72a5 */ /* 0x008fe4000f8e00ff */
[----:B--2---:R-:W-:-:S02]  /*1190*/  UIMAD.WIDE.U32 UR22, UR6, UR12, URZ ;  /* 0x0000000c061672a5 */ /* 0x004fc4000f8e00ff */
[----:B----4-:R-:W-:Y:S02]  /*11a0*/  UISETP.NE.AND UP1, UPT, UR27, 0x1, UPT ;  /* 0x000000011b00788c */ /* 0x010fe4000bf25270 */
[----:B------:R-:W-:Y:S01]  /*11b0*/  UISETP.NE.AND UP2, UPT, UR21, 0x1, UPT ;  /* 0x000000011500788c */ /* 0x000fe2000bf45270 */
[----:B------:R-:W-:Y:S02]  /*11c0*/  UMOV UR10, UR11 ;  /* 0x0000000b000a7c82 */ /* 0x000fe40008000000 */
[----:B------:R-:W-:Y:S01]  /*11d0*/  UMOV UR22, UR23 ;  /* 0x0000001700167c82 */ /* 0x000fe20008000000 */
[----:B------:R-:W-:Y:S02]  /*11e0*/  @UP0 USHF.R.U32.HI UR5, URZ, UR4, UR10 ;  /* 0x00000004ff050299 */ /* 0x000fe4000801160a */
[----:B------:R-:W-:Y:S02]  /*11f0*/  UIMAD.WIDE.U32 UR24, UR20, UR15, URZ ;  /* 0x0000000f141872a5 */ /* 0x000fe4000f8e00ff */
[----:B------:R-:W-:-:S02]  /*1200*/  UIMAD.WIDE.U32 UR10, UR5, UR8, URZ ;  /* 0x00000008050a72a5 */ /* 0x000fc4000f8e00ff */
[----:B------:R-:W-:Y:S02]  /*1210*/  @UP1 USHF.R.U32.HI UR6, URZ, UR13, UR22 ;  /* 0x0000000dff061299 */ /* 0x000fe40008011616 */
[----:B------:R-:W-:Y:S02]  /*1220*/  UIMAD.WIDE.U32 UR18, UR16, UR12, URZ ;  /* 0x0000000c101272a5 */ /* 0x000fe4000f8e00ff */
[----:B------:R-:W-:Y:S01]  /*1230*/  UIMAD.WIDE.U32 UR22, UR6, UR8, URZ ;  /* 0x00000008061672a5 */ /* 0x000fe2000f8e00ff */
[----:B------:R-:W-:Y:S01]  /*1240*/  UMOV UR24, UR25 ;  /* 0x0000001900187c82 */ /* 0x000fe20008000000 */
[----:B------:R-:W-:Y:S01]  /*1250*/  UMOV UR10, UR11 ;  /* 0x0000000b000a7c82 */ /* 0x000fe20008000000 */
[----:B------:R-:W-:Y:S02]  /*1260*/  USHF.R.U32.HI UR24, URZ, UR4, UR24 ;  /* 0x00000004ff187299 */ /* 0x000fe40008011618 */
[----:B------:R-:W-:Y:S02]  /*1270*/  @UP2 USHF.R.U32.HI UR5, URZ, UR9, UR10 ;  /* 0x00000009ff052299 */ /* 0x000fe4000801160a */
[----:B------:R-:W-:Y:S01]  /*1280*/  UMOV UR7, UR23 ;  /* 0x0000001700077c82 */ /* 0x000fe20008000000 */
[----:B------:R-:W-:Y:S01]  /*1290*/  UMOV UR18, UR19 ;  /* 0x0000001300127c82 */ /* 0x000fe20008000000 */
[----:B------:R-:W-:-:S02]  /*12a0*/  @UP2 USHF.R.U32.HI UR6, URZ, UR9, UR7 ;  /* 0x00000009ff062299 */ /* 0x000fc40008011607 */
[----:B------:R-:W-:Y:S02]  /*12b0*/  USHF.R.U32.HI UR13, URZ, UR13, UR18 ;  /* 0x0000000dff0d7299 */ /* 0x000fe40008011612 */
[----:B------:R-:W-:Y:S02]  /*12c0*/  USEL UR4, UR20, UR24, !UP0 ;  /* 0x0000001814047287 */ /* 0x000fe4000c000000 */
[----:B------:R-:W-:Y:S02]  /*12d0*/  UIMAD UR7, UR5, UR21, URZ ;  /* 0x00000015050772a4 */ /* 0x000fe4000f8e02ff */
[----:B------:R-:W-:Y:S02]  /*12e0*/  USEL UR5, UR16, UR13, !UP1 ;  /* 0x0000000d10057287 */ /* 0x000fe4000c800000 */
[----:B------:R-:W-:Y:S02]  /*12f0*/  UIMAD UR12, UR6, UR21, URZ ;  /* 0x00000015060c72a4 */ /* 0x000fe4000f8e02ff */
[----:B------:R-:W-:-:S02]  /*1300*/  UISETP.GE.AND UP0, UPT, UR4, UR7, UPT ;  /* 0x000000070400728c */ /* 0x000fc4000bf06270 */
[----:B------:R-:W-:Y:S02]  /*1310*/  UIMAD.WIDE.U32 UR10, UR4, UR8, URZ ;  /* 0x00000008040a72a5 */ /* 0x000fe4000f8e00ff */
[----:B------:R-:W-:Y:S02]  /*1320*/  UISETP.GE.OR UP0, UPT, UR5, UR12, UP0 ;  /* 0x0000000c0500728c */ /* 0x000fe40008706670 */
[----:B------:R-:W-:Y:S02]  /*1330*/  UIMAD.WIDE.U32 UR12, UR5, UR8, URZ ;  /* 0x00000008050c72a5 */ /* 0x000fe4000f8e00ff */
[----:B------:R-:W-:Y:S01]  /*1340*/  UIADD3 UR10, UPT, UPT, -UR4, URZ, URZ ;  /* 0x000000ff040a7290 */ /* 0x000fe2000fffe1ff */
[----:B------:R-:W-:Y:S01]  /*1350*/  UMOV UR8, UR11 ;  /* 0x0000000b00087c82 */ /* 0x000fe20008000000 */
[----:B------:R-:W-:Y:S02]  /*1360*/  UIADD3 UR11, UPT, UPT, -UR5, URZ, URZ ;  /* 0x000000ff050b7290 */ /* 0x000fe4000fffe1ff */
[----:B------:R-:W-:-:S03]  /*1370*/  USHF.R.U32.HI UR8, URZ, UR9, UR8 ;  /* 0x00000009ff087299 */ /* 0x000fc60008011608 */
[----:B------:R-:W-:Y:S01]  /*1380*/  @!UP0 UMOV UR7, UR13 ;  /* 0x0000000d00078c82 */ /* 0x000fe20008000000 */
[----:B------:R-:W-:Y:S02]  /*1390*/  UIMAD UR20, UR14, UR10, UR20 ;  /* 0x0000000a0e1472a4 */ /* 0x000fe4000f8e0214 */
[----:B------:R-:W-:Y:S02]  /*13a0*/  USEL UR8, UR4, UR8, !UP2 ;  /* 0x0000000804087287 */ /* 0x000fe4000d000000 */
[----:B------:R-:W-:Y:S02]  /*13b0*/  @!UP0 USHF.R.U32.HI UR7, URZ, UR9, UR7 ;  /* 0x00000009ff078299 */ /* 0x000fe40008011607 */
[----:B------:R-:W-:Y:S02]  /*13c0*/  UIADD3 UR9, UPT, UPT, -UR8, URZ, URZ ;  /* 0x000000ff08097290 */ /* 0x000fe4000fffe1ff */
[----:B------:R-:W-:Y:S02]  /*13d0*/  @!UP0 USEL UR7, UR5, UR7, !UP2 ;  /* 0x0000000705078287 */ /* 0x000fe4000d000000 */
[----:B------:R-:W-:-:S02]  /*13e0*/  UIMAD UR9, UR21, UR9, UR4 ;  /* 0x00000009150972a4 */ /* 0x000fc4000f8e0204 */
[----:B------:R-:W-:Y:S02]  /*13f0*/  @!UP0 UIADD3 UR8, UPT, UPT, UR8, -UR7, URZ ;  /* 0x8000000708088290 */ /* 0x000fe4000fffe0ff */
[----:B------:R-:W-:Y:S02]  /*1400*/  @!UP0 UIMAD UR6, UR9, UR6, UR7 ;  /* 0x00000006090682a4 */ /* 0x000fe4000f8e0207 */
[----:B------:R-:W-:Y:S02]  /*1410*/  @!UP0 UIMAD UR4, UR8, UR21, UR5 ;  /* 0x00000015080482a4 */ /* 0x000fe4000f8e0205 */
[----:B------:R-:W-:Y:S02]  /*1420*/  UIMAD UR16, UR27, UR11, UR16 ;  /* 0x0000000b1b1072a4 */ /* 0x000fe4000f8e0210 */
[----:B------:R-:W-:Y:S01]  /*1430*/  UIMAD UR20, UR4, UR14, UR20 ;  /* 0x0000000e041472a4 */ /* 0x000fe2000f8e0214 */
[----:B------:R-:W-:Y:S02]  /*1440*/  @!UP0 UMOV UR5, UR6 ;  /* 0x0000000600058c82 */ /* 0x000fe40008000000 */
[----:B------:R-:W-:-:S12]  /*1450*/  UIMAD UR16, UR5, UR27, UR16 ;  /* 0x0000001b051072a4 */ /* 0x000fd8000f8e0210 */
.L_x_18:
[----:B------:R-:W-:Y:S02]  /*1460*/  UISETP.NE.AND UP1, UPT, UR28, 0x1, UPT ;  /* 0x000000011c00788c */ /* 0x000fe4000bf25270 */
[----:B------:R-:W-:Y:S02]  /*1470*/  UISETP.NE.AND UP0, UPT, UR17, 0x2, UPT ;  /* 0x000000021100788c */ /* 0x000fe4000bf05270 */
[----:B------:R-:W-:-:S05]  /*1480*/  ULOP3.LUT UR24, UR26, 0x1000, URZ, 0xc0, !UPT ;  /* 0x000010001a187892 */ /* 0x000fca000f8ec0ff */
[----:B------:R-:W-:Y:S07]  /*1490*/  BRA.U UP1, `(.L_x_19) ;  /* 0x0000000101447547 */ /* 0x000fee000b800000 */
[----:B------:R-:W1:Y:S01]  /*14a0*/  LDCU.128 UR8, c[0x0][0xb10] ;  /* 0x00016200ff0877ac */ /* 0x000e620008000c00 */
[----:B------:R-:W2:Y:S01]  /*14b0*/  LDCU UR12, c[0x0][0xb0c] ;  /* 0x00016180ff0c77ac */ /* 0x000ea20008000800 */
[----:B------:R-:W3:Y:S01]  /*14c0*/  LDCU UR13, c[0x0][0xb20] ;  /* 0x00016400ff0d77ac */ /* 0x000ee20008000800 */
[----:B-1----:R-:W-:Y:S02]  /*14d0*/  UIMAD.WIDE.U32 UR6, UR16, UR8, URZ ;  /* 0x00000008100672a5 */ /* 0x002fe4000f8e00ff */
[----:B------:R-:W-:Y:S02]  /*14e0*/  UIMAD.WIDE.U32 UR4, UR20, UR11, URZ ;  /* 0x0000000b140472a5 */ /* 0x000fe4000f8e00ff */
[----:B--2---:R-:W-:Y:S02]  /*14f0*/  UISETP.NE.AND UP2, UPT, UR12, 0x1, UPT ;  /* 0x000000010c00788c */ /* 0x004fe4000bf45270 */
[----:B------:R-:W-:Y:S01]  /*1500*/  UISETP.NE.AND UP1, UPT, UR10, 0x1, UPT ;  /* 0x000000010a00788c */ /* 0x000fe2000bf25270 */
[----:B------:R-:W-:-:S02]  /*1510*/  UMOV UR6, UR7 ;  /* 0x0000000700067c82 */ /* 0x000fc40008000000 */
[----:B------:R-:W-:Y:S01]  /*1520*/  UMOV UR4, UR5 ;  /* 0x0000000500047c82 */ /* 0x000fe20008000000 */
[----:B------:R-:W-:Y:S02]  /*1530*/  USHF.R.U32.HI UR6, URZ, UR9, UR6 ;  /* 0x00000009ff067299 */ /* 0x000fe40008011606 */
[----:B---3--:R-:W-:Y:S02]  /*1540*/  USHF.R.U32.HI UR4, URZ, UR13, UR4 ;  /* 0x0000000dff047299 */ /* 0x008fe40008011604 */
[----:B------:R-:W-:Y:S02]  /*1550*/  USEL UR5, UR16, UR6, !UP2 ;  /* 0x0000000610057287 */ /* 0x000fe4000d000000 */
[----:B------:R-:W-:-:S04]  /*1560*/  USEL UR4, UR20, UR4, !UP1 ;  /* 0x0000000414047287 */ /* 0x000fc8000c800000 */
[----:B------:R-:W-:Y:S02]  /*1570*/  UIADD3 UR6, UPT, UPT, UR5, -UR4, URZ ;  /* 0x8000000405067290 */ /* 0x000fe4000fffe0ff */
[----:B------:R-:W-:Y:S02]  /*1580*/  UIADD3 UR4, UPT, UPT, -UR5, UR4, URZ ;  /* 0x0000000405047290 */ /* 0x000fe4000fffe1ff */
[----:B------:R-:W-:Y:S02]  /*1590*/  UIMAD UR20, UR6, UR10, UR20 ;  /* 0x0000000a061472a4 */ /* 0x000fe4000f8e0214 */
[----:B------:R-:W-:-:S12]  /*15a0*/  UIMAD UR16, UR4, UR12, UR16 ;  /* 0x0000000c041072a4 */ /* 0x000fd8000f8e0210 */
.L_x_19:
[----:B------:R-:W-:Y:S05]  /*15b0*/  BRA.U !UP5, `(.L_x_20) ;  /* 0x000000010d0c7547 */ /* 0x000fea000b800000 */
[----:B------:R-:W-:Y:S01]  /*15c0*/  UCGABAR_WAIT ;  /* 0x0000000000007dc7 */ /* 0x000fe20008000000 */
[----:B------:R-:W-:Y:S01]  /*15d0*/  CCTL.IVALL ;  /* 0x00000000ff00798f */ /* 0x000fe20002000000 */
[----:B------:R-:W-:Y:S05]  /*15e0*/  BRA `(.L_x_21) ;  /* 0x0000000000047947 */ /* 0x000fea0003800000 */
.L_x_20:
[----:B------:R-:W-:Y:S06]  /*15f0*/  BAR.SYNC.DEFER_BLOCKING 0x0 ;  /* 0x0000000000007b1d */ /* 0x000fec0000010000 */
.L_x_21:
[----:B------:R-:W-:Y:S05]  /*1600*/  BRA.U UP0, `(.L_x_22) ;  /* 0x0000001100c07547 */ /* 0x000fea000b800000 */
[----:B------:R-:W1:Y:S01]  /*1610*/  LDCU UR6, c[0x0][0x38c] ;  /* 0x00007180ff0677ac */ /* 0x000e620008000800 */
[----:B------:R-:W-:Y:S01]  /*1620*/  PLOP3.LUT P1, PT, PT, PT, UP3, 0x80, 0x8 ;  /* 0x000000000008781c */ /* 0x000fe20003f2f038 */
[----:B------:R-:W-:Y:S01]  /*1630*/  IMAD.MOV.U32 R12, RZ, RZ, 0x1 ;  /* 0x00000001ff0c7424 */ /* 0x000fe200078e00ff */
[----:B------:R-:W-:Y:S01]  /*1640*/  ISETP.EQ.OR P2, PT, R0, RZ, P3 ;  /* 0x000000ff0000720c */ /* 0x000fe20001f42670 */
[----:B------:R-:W-:Y:S01]  /*1650*/  UISETP.NE.AND UP1, UPT, UR17, URZ, UPT ;  /* 0x000000ff1100728c */ /* 0x000fe2000bf25270 */
[----:B------:R-:W-:Y:S02]  /*1660*/  PLOP3.LUT P1, PT, P1, PT, PT, 0x8, 0x80 ;  /* 0x000000000080781c */ /* 0x000fe40000f2e170 */
[----:B------:R-:W-:Y:S01]  /*1670*/  CS2R R10, SRZ ;  /* 0x00000000000a7805 */ /* 0x000fe2000001ff00 */
[----:B------:R-:W-:Y:S01]  /*1680*/  IMAD.MOV.U32 R9, RZ, RZ, RZ ;  /* 0x000000ffff097224 */ /* 0x000fe200078e00ff */
[----:B------:R-:W2:Y:S01]  /*1690*/  LDCU UR39, c[0x0][0x370] ;  /* 0x00006e00ff2777ac */ /* 0x000ea20008000800 */
[----:B------:R-:W-:Y:S01]  /*16a0*/  IMAD.MOV.U32 R8, RZ, RZ, 0x1 ;  /* 0x00000001ff087424 */ /* 0x000fe200078e00ff */
[----:B------:R-:W3:Y:S01]  /*16b0*/  LDCU.64 UR28, c[0x0][0x348] ;  /* 0x00006900ff1c77ac */ /* 0x000ee20008000a00 */
[----:B------:R-:W-:-:S02]  /*16c0*/  USHF.R.U32.HI UR44, URZ, 0x7, UR24 ;  /* 0x00000007ff2c7899 */ /* 0x000fc40008011618 */
[----:B-1----:R-:W-:Y:S02]  /*16d0*/  UIADD3 UR5, UPT, UPT, UR6, 0x7f, URZ ;  /* 0x0000007f06057890 */ /* 0x002fe4000fffe0ff */
[----:B------:R-:W-:Y:S02]  /*16e0*/  UIADD3 UR46, UPT, UPT, UR6, 0xfe, URZ ;  /* 0x000000fe062e7890 */ /* 0x000fe4000fffe0ff */
[----:B------:R-:W-:Y:S01]  /*16f0*/  USHF.R.S32.HI UR4, URZ, 0x1f, UR5 ;  /* 0x0000001fff047899 */ /* 0x000fe20008011405 */
[----:B------:R-:W1:Y:S03]  /*1700*/  LDCU UR38, c[0x0][0x374] ;  /* 0x00006e80ff2677ac */ /* 0x000e660008000800 */
[----:B------:R-:W-:Y:S02]  /*1710*/  ULEA.HI UR4, UR4, UR5, URZ, 0x7 ;  /* 0x0000000504047291 */ /* 0x000fe4000f8f38ff */
[----:B------:R-:W-:-:S02]  /*1720*/  USEL UR25, UR37, 0x2, UP1 ;  /* 0x0000000225197887 */ /* 0x000fc40008800000 */
[----:B------:R-:W-:Y:S02]  /*1730*/  USHF.R.S32.HI UR41, URZ, 0x7, UR4 ;  /* 0x00000007ff297899 */ /* 0x000fe40008011404 */
[----:B------:R-:W-:Y:S02]  /*1740*/  UIADD3 UR4, UPT, UPT, UR6, -0x1, URZ ;  /* 0xffffffff06047890 */ /* 0x000fe4000fffe0ff */
[----:B------:R-:W-:Y:S02]  /*1750*/  UISETP.LT.U32.AND UP0, UPT, UR41, 0x4, UPT ;  /* 0x000000042900788c */ /* 0x000fe4000bf01070 */
[----:B------:R-:W-:Y:S02]  /*1760*/  UISETP.GE.U32.AND UP2, UPT, UR4, -0xff, UPT ;  /* 0xffffff010400788c */ /* 0x000fe4000bf46070 */
[----:B------:R-:W-:Y:S01]  /*1770*/  USEL UR40, UR41, 0x4, UP0 ;  /* 0x0000000429287887 */ /* 0x000fe20008000000 */
[----:B------:R-:W-:-:S03]  /*1780*/  UMOV UR5, URZ ;  /* 0x000000ff00057c82 */ /* 0x000fc60008000000 */
[----:B------:R-:W-:Y:S02]  /*1790*/  UIADD3 UR21, UPT, UPT, UR40, -0x1, URZ ;  /* 0xffffffff28157890 */ /* 0x000fe4000fffe0ff */
[----:B------:R-:W-:-:S03]  /*17a0*/  UIADD3 UR43, UPT, UPT, UR41, -UR40, URZ ;  /* 0x80000028292b7290 */ /* 0x000fc6000fffe0ff */
[----:B------:R-:W-:-:S04]  /*17b0*/  @UP2 UIADD3 UR21, UPT, UPT, UR40, URZ, URZ ;  /* 0x000000ff28152290 */ /* 0x000fc8000fffe0ff */
[----:B-123--:R-:W-:-:S12]  /*17c0*/  UIADD3 UR21, UPT, UPT, UR21, 0x1, URZ ;  /* 0x0000000115157890 */ /* 0x00efd8000fffe0ff */
.L_x_42:
[----:B------:R-:W-:Y:S01]  /*17d0*/  UISETP.NE.AND UP0, UPT, UR45, URZ, UPT ;  /* 0x000000ff2d00728c */ /* 0x000fe2000bf05270 */
[----:B------:R-:W1:Y:S08]  /*17e0*/  S2UR UR45, SR_CgaCtaId ;  /* 0x00000000002d79c3 */ /* 0x000e700000008800 */
[----:B------:R-:W-:Y:S05]  /*17f0*/  BRA.U UP0, `(.L_x_23) ;  /* 0x0000000100347547 */ /* 0x000fea000b800000 */
[----:B------:R-:W2:Y:S01]  /*1800*/  S2R R0, SR_CgaCtaId ;  /* 0x0000000000007919 */ /* 0x000ea20000008800 */
[----:B------:R-:W-:-:S04]  /*1810*/  MOV R2, 0x400 ;  /* 0x0000040000027802 */ /* 0x000fc80000000f00 */
[----:B--2---:R-:W-:Y:S02]  /*1820*/  LEA R0, R0, R2, 0x18 ;  /* 0x0000000200007211 */ /* 0x004fe400078ec0ff */
[----:B------:R-:W-:-:S03]  /*1830*/  SHF.L.U32 R2, R8, 0x1f, RZ ;  /* 0x0000001f08027819 */ /* 0x000fc600000006ff */
[----:B------:R-:W-:-:S04]  /*1840*/  IMAD R0, R9, 0x8, R0 ;  /* 0x0000000809007824 */ /* 0x000fc800078e0200 */
[----:B------:R-:W2:Y:S02]  /*1850*/  SYNCS.PHASECHK.TRANS64.TRYWAIT P0, [R0+URZ+0xe0], R2 ;  /* 0x0000e002000075a7 */ /* 0x000ea400080011ff */
[----:B--2---:R-:W-:Y:S05]  /*1860*/  @!P0 BRA `(.L_x_24) ;  /* 0x00000060000c8947 */ /* 0x004fea0003800000 */
.L_x_112:
[----:B------:R-:W-:Y:S01]  /*1870*/  VIADD R9, R9, 0x1 ;  /* 0x0000000109097836 */ /* 0x000fe20000000000 */
[----:B------:R2:W-:Y:S04]  /*1880*/  SYNCS.ARRIVE.TRANS64.A1T0 RZ, [R0+URZ+0xd0], RZ ;  /* 0x0000d0ff00ff79a7 */ /* 0x0005e800081000ff */
[----:B------:R-:W-:-:S04]  /*1890*/  ISETP.NE.AND P0, PT, R9, 0x2, PT ;  /* 0x000000020900780c */ /* 0x000fc80003f05270 */
[----:B------:R-:W-:Y:S02]  /*18a0*/  SEL R9, R9, RZ, P0 ;  /* 0x000000ff09097207 */ /* 0x000fe40000000000 */
[----:B--2---:R-:W-:-:S04]  /*18b0*/  SEL R0, RZ, 0x1, P0 ;  /* 0x00000001ff007807 */ /* 0x004fc80000000000 */
[----:B------:R-:W-:-:S07]  /*18c0*/  LOP3.LUT R8, R8, R0, RZ, 0x3c, !PT ;  /* 0x0000000008087212 */ /* 0x000fce00078e3cff */
.L_x_23:
[----:B------:R-:W-:Y:S01]  /*18d0*/  UMOV UR6, 0x400 ;  /* 0x0000040000067882 */ /* 0x000fe20000000000 */
[----:B------:R-:W-:Y:S01]  /*18e0*/  SHF.L.U32 R0, R12, 0x1f, RZ ;  /* 0x0000001f0c007819 */ /* 0x000fe200000006ff */
[----:B-1----:R-:W-:Y:S02]  /*18f0*/  ULEA UR6, UR45, UR6, 0x18 ;  /* 0x000000062d067291 */ /* 0x002fe4000f8ec0ff */
[----:B------:R-:W-:Y:S02]  /*1900*/  UISETP.GE.U32.AND UP0, UPT, UR46, 0xff, UPT ;  /* 0x000000ff2e00788c */ /* 0x000fe4000bf06070 */
[----:B------:R-:W-:Y:S02]  /*1910*/  ULEA UR4, UR5, UR6, 0x3 ;  /* 0x0000000605047291 */ /* 0x000fe4000f8e18ff */
[----:B------:R-:W-:Y:S02]  /*1920*/  USHF.L.U32 UR11, UR20, 0x7, URZ ;  /* 0x00000007140b7899 */ /* 0x000fe400080006ff */
[----:B------:R-:W-:Y:S01]  /*1930*/  ULEA UR35, UR16, UR44, 0x6 ;  /* 0x0000002c10237291 */ /* 0x000fe2000f8e30ff */
[----:B------:R-:W-:-:S04]  /*1940*/  UMOV UR13, URZ ;  /* 0x000000ff000d7c82 */ /* 0x000fc80008000000 */
[----:B------:R1:W2:Y:S01]  /*1950*/  SYNCS.PHASECHK.TRANS64.TRYWAIT P0, [UR4+0x20], R0 ;  /* 0x00002000ff0075a7 */ /* 0x0002a20008001104 */
[----:B------:R-:W-:Y:S06]  /*1960*/  BRA.U !UP0, `(.L_x_25) ;  /* 0x0000000108bc7547 */ /* 0x000fec000b800000 */
[----:B------:R-:W-:Y:S01]  /*1970*/  UMOV UR7, URZ ;  /* 0x000000ff00077c82 */ /* 0x000fe20008000000 */
[----:B------:R-:W-:-:S05]  /*1980*/  UMOV UR4, UR5 ;  /* 0x0000000500047c82 */ /* 0x000fca0008000000 */
.L_x_31:
[----:B------:R-:W-:Y:S01]  /*1990*/  ULEA UR33, UR4, UR6, 0x3 ;  /* 0x0000000604217291 */ /* 0x000fe2000f8e18ff */
[----:B--2---:R-:W-:Y:S01]  /*19a0*/  @!P3 MOV R2, 0x6000 ;  /* 0x000060000002b802 */ /* 0x004fe20000000f00 */
[----:B--2-4-:R-:W-:Y:S10]  /*19b0*/  @P0 BRA `(.L_x_26) ;  /* 0x00000000000c0947 */ /* 0x014ff40003800000 */
[----:B------:R-:W-:-:S04]  /*19c0*/  SHF.L.U32 R3, R12, 0x1f, RZ ;  /* 0x0000001f0c037819 */ /* 0x000fc800000006ff */
[----:B------:R-:W2:Y:S02]  /*19d0*/  SYNCS.PHASECHK.TRANS64.TRYWAIT P0, [UR33+0x20], R3 ;  /* 0x00002003ff0075a7 */ /* 0x000ea40008001121 */
[----:B--2---:R-:W-:Y:S05]  /*19e0*/  @!P0 BRA `(.L_x_27) ;  /* 0x0000005c00c08947 */ /* 0x004fea0003800000 */
.L_x_26:
[----:B------:R2:W-:Y:S01]  /*19f0*/  @!P3 SYNCS.ARRIVE.TRANS64 RZ, [UR33], R2 ;  /* 0x00000002ffffb9a7 */ /* 0x0005e20008000021 */
[----:B------:R-:W-:-:S04]  /*1a00*/  ULOP3.LUT UR5, UR25, 0x2, URZ, 0xfc, !UPT ;  /* 0x0000000219057892 */ /* 0x000fc8000f8efcff */
[----:B------:R-:W-:-:S09]  /*1a10*/  UISETP.NE.AND UP0, UPT, UR5, 0x2, UPT ;  /* 0x000000020500788c */ /* 0x000fd2000bf05270 */
[----:B------:R-:W-:Y:S05]  /*1a20*/  BRA.U UP0, `(.L_x_28) ;  /* 0x0000000100047547 */ /* 0x000fea000b800000 */
[----:B------:R-:W-:Y:S05]  /*1a30*/  BPT.TRAP 0x1 ;  /* 0x000000040000795c */ /* 0x000fea0000300000 */
.L_x_28:
[----:B------:R-:W-:Y:S04]  /*1a40*/  BSSY.RECONVERGENT B0, `(.L_x_29) ;  /* 0x0000003000007945 */ /* 0x000fe80003800200 */
[----:B------:R-:W-:Y:S05]  /*1a50*/  @P2 BRA `(.L_x_30) ;  /* 0x0000000000042947 */ /* 0x000fea0003800000 */
[----:B------:R-:W-:Y:S05]  /*1a60*/  BPT.TRAP 0x1 ;  /* 0x000000040000795c */ /* 0x000fea0000300000 */
.L_x_30:
[----:B------:R-:W-:Y:S05]  /*1a70*/  BSYNC.RECONVERGENT B0 ;  /* 0x0000000000007941 */ /* 0x000fea0003800200 */
.L_x_29:
[----:B------:R-:W-:Y:S02]  /*1a80*/  UIADD3 UR5, UPT, UPT, UR4, 0x1, URZ ;  /* 0x0000000104057890 */ /* 0x000fe4000fffe0ff */
[----:B------:R-:W-:Y:S02]  /*1a90*/  ULEA UR32, UR4, UR24, 0xd ;  /* 0x0000001804207291 */ /* 0x000fe4000f8e68ff */
[----:B------:R-:W-:Y:S02]  /*1aa0*/  UISETP.NE.AND UP0, UPT, UR5, 0x4, UPT ;  /* 0x000000040500788c */ /* 0x000fe4000bf05270 */
[----:B------:R-:W-:Y:S02]  /*1ab0*/  UIADD3 UR16, UP1, UPT, UR28, 0x80, URZ ;  /* 0x000000801c107890 */ /* 0x000fe4000ff3e0ff */
[----:B------:R-:W-:Y:S02]  /*1ac0*/  USEL UR9, URZ, 0x1, UP0 ;  /* 0x00000001ff097887 */ /* 0x000fe40008000000 */
[----:B------:R-:W-:-:S02]  /*1ad0*/  USEL UR5, UR5, URZ, UP0 ;  /* 0x000000ff05057287 */ /* 0x000fc40008000000 */
[----:B------:R-:W-:Y:S02]  /*1ae0*/  UIADD3 UR14, UP0, UPT, UR28, 0x180, URZ ;  /* 0x000001801c0e7890 */ /* 0x000fe4000ff1e0ff */
[----:B------:R-:W-:Y:S01]  /*1af0*/  ULEA UR8, UR5, UR6, 0x3 ;  /* 0x0000000605087291 */ /* 0x000fe2000f8e18ff */
[----:B------:R-:W-:Y:S01]  /*1b00*/  LOP3.LUT R12, R12, UR9, RZ, 0x3c, !PT ;  /* 0x000000090c0c7c12 */ /* 0x000fe2000f8e3cff */
[----:B------:R-:W-:Y:S02]  /*1b10*/  USHF.L.U32 UR34, UR7, 0x7, URZ ;  /* 0x0000000707227899 */ /* 0x000fe400080006ff */
[----:B------:R-:W-:Y:S01]  /*1b20*/  UIADD3.X UR17, UPT, UPT, URZ, UR29, URZ, UP1, !UPT ;  /* 0x0000001dff117290 */ /* 0x000fe20008ffe4ff */
[----:B-1----:R-:W-:Y:S01]  /*1b30*/  SHF.L.U32 R0, R12, 0x1f, RZ ;  /* 0x0000001f0c007819 */ /* 0x002fe200000006ff */
[----:B------:R-:W-:Y:S02]  /*1b40*/  UIADD3 UR32, UPT, UPT, UR6, 0x4400, UR32 ;  /* 0x0000440006207890 */ /* 0x000fe4000fffe020 */
[----:B------:R-:W-:Y:S01]  /*1b50*/  UIADD3.X UR15, UPT, UPT, URZ, UR29, URZ, UP0, !UPT ;  /* 0x0000001dff0f7290 */ /* 0x000fe200087fe4ff */
[----:B------:R3:W4:Y:S01]  /*1b60*/  SYNCS.PHASECHK.TRANS64.TRYWAIT P0, [UR8+0x20], R0 ;  /* 0x00002000ff0075a7 */ /* 0x0007220008001108 */
[----:B------:R-:W-:Y:S01]  /*1b70*/  ULEA UR8, UR4, UR6, 0xe ;  /* 0x0000000604087291 */ /* 0x000fe2000f8e70ff */
[----:B------:R-:W-:Y:S01]  /*1b80*/  UMOV UR13, 0x30000 ;  /* 0x00030000000d7882 */ /* 0x000fe20000000000 */
[----:B------:R-:W-:-:S02]  /*1b90*/  UMOV UR18, 0x0 ;  /* 0x0000000000127882 */ /* 0x000fc40000000000 */
[----:B------:R-:W-:Y:S01]  /*1ba0*/  UIADD3 UR8, UPT, UPT, UR8, 0xc400, URZ ;  /* 0x0000c40008087890 */ /* 0x000fe2000fffe0ff */
[----:B------:R-:W-:Y:S01]  /*1bb0*/  UMOV UR19, 0x10000000 ;  /* 0x1000000000137882 */ /* 0x000fe20000000000 */
[----:B------:R-:W-:Y:S01]  /*1bc0*/  UMOV UR12, UR36 ;  /* 0x00000024000c7c82 */ /* 0x000fe20008000000 */
[----:B------:R-:W-:Y:S01]  /*1bd0*/  UMOV UR9, UR33 ;  /* 0x0000002100097c82 */ /* 0x000fe20008000000 */
[----:B------:R-:W-:Y:S01]  /*1be0*/  UMOV UR10, UR34 ;  /* 0x00000022000a7c82 */ /* 0x000fe20008000000 */
[----:B------:R1:W-:Y:S01]  /*1bf0*/  UTMALDG.3D.MULTICAST [UR32], [UR16], UR13, desc[UR18] ;  /* 0x00001220100073b4 */ /* 0x0003e2000801180d */
[----:B------:R-:W-:Y:S01]  /*1c00*/  UIADD3 UR7, UPT, UPT, UR7, 0x1, URZ ;  /* 0x0000000107077890 */ /* 0x000fe2000fffe0ff */
[----:B------:R-:W-:-:S03]  /*1c10*/  UMOV UR4, UR5 ;  /* 0x0000000500047c82 */ /* 0x000fc60008000000 */
[----:B------:R-:W-:Y:S01]  /*1c20*/  UISETP.NE.AND UP0, UPT, UR7, UR21, UPT ;  /* 0x000000150700728c */ /* 0x000fe2000bf05270 */
[----:B------:R3:W-:Y:S01]  /*1c30*/  UTMALDG.3D [UR8], [UR14], desc[UR18] ;  /* 0x000012080e0075b4 */ /* 0x0007e20008011000 */
[----:B-1----:R-:W-:-:S07]  /*1c40*/  UMOV UR13, UR21 ;  /* 0x00000015000d7c82 */ /* 0x002fce0008000000 */
[----:B---3--:R-:W-:Y:S05]  /*1c50*/  BRA.U UP0, `(.L_x_31) ;  /* 0xfffffffd004c7547 */ /* 0x008fea000b83ffff */
.L_x_25:
[----:B------:R-:W-:Y:S01]  /*1c60*/  ULEA UR4, UR5, UR6, 0x3 ;  /* 0x0000000605047291 */ /* 0x000fe2000f8e18ff */
[----:B-1----:R-:W-:Y:S01]  /*1c70*/  SHF.L.U32 R0, R12, 0x1f, RZ ;  /* 0x0000001f0c007819 */ /* 0x002fe200000006ff */
[----:B------:R-:W-:Y:S01]  /*1c80*/  @!P1 SYNCS.ARRIVE.TRANS64.A1T0 RZ, [UR6+0x68], RZ ;  /* 0x000068ffffff99a7 */ /* 0x000fe20008100006 */
[----:B------:R-:W-:-:S06]  /*1c90*/  UISETP.GT.AND UP0, UPT, UR41, UR40, UPT ;  /* 0x000000282900728c */ /* 0x000fcc000bf04270 */
[----:B--2-4-:R1:W2:Y:S03]  /*1ca0*/  SYNCS.PHASECHK.TRANS64.TRYWAIT P0, [UR4+0x20], R0 ;  /* 0x00002000ff0075a7 */ /* 0x0142a60008001104 */
[----:B------:R-:W-:Y:S05]  /*1cb0*/  BRA.U !UP0, `(.L_x_32) ;  /* 0x0000000108c07547 */ /* 0x000fea000b800000 */
[----:B------:R-:W-:Y:S01]  /*1cc0*/  UIADD3 UR26, UPT, UPT, UR43, UR13, URZ ;  /* 0x0000000d2b1a7290 */ /* 0x000fe2000fffe0ff */
[----:B------:R-:W-:-:S11]  /*1cd0*/  UMOV UR4, UR5 ;  /* 0x0000000500047c82 */ /* 0x000fd60008000000 */
.L_x_38:
[----:B------:R-:W-:Y:S01]  /*1ce0*/  ULEA UR17, UR4, UR6, 0x3 ;  /* 0x0000000604117291 */ /* 0x000fe2000f8e18ff */
[----:B--2---:R-:W-:Y:S01]  /*1cf0*/  @!P3 MOV R2, 0x6000 ;  /* 0x000060000002b802 */ /* 0x004fe20000000f00 */
[----:B--2-4-:R-:W-:Y:S10]  /*1d00*/  @P0 BRA `(.L_x_33) ;  /* 0x00000000000c0947 */ /* 0x014ff40003800000 */
[----:B------:R-:W-:-:S04]  /*1d10*/  SHF.L.U32 R3, R12, 0x1f, RZ ;  /* 0x0000001f0c037819 */ /* 0x000fc800000006ff */
[----:B------:R-:W2:Y:S02]  /*1d20*/  SYNCS.PHASECHK.TRANS64.TRYWAIT P0, [UR17+0x20], R3 ;  /* 0x00002003ff0075a7 */ /* 0x000ea40008001111 */
[----:B--2---:R-:W-:Y:S05]  /*1d30*/  @!P0 BRA `(.L_x_34) ;  /* 0x0000005c00048947 */ /* 0x004fea0003800000 */
.L_x_33:
[----:B------:R2:W-:Y:S01]  /*1d40*/  @!P3 SYNCS.ARRIVE.TRANS64 RZ, [UR17], R2 ;  /* 0x00000002ffffb9a7 */ /* 0x0005e20008000011 */
[----:B------:R-:W-:-:S04]  /*1d50*/  ULOP3.LUT UR5, UR25, 0x2, URZ, 0xfc, !UPT ;  /* 0x0000000219057892 */ /* 0x000fc8000f8efcff */
[----:B------:R-:W-:-:S09]  /*1d60*/  UISETP.NE.AND UP0, UPT, UR5, 0x2, UPT ;  /* 0x000000020500788c */ /* 0x000fd2000bf05270 */
[----:B------:R-:W-:Y:S05]  /*1d70*/  BRA.U UP0, `(.L_x_35) ;  /* 0x0000000100047547 */ /* 0x000fea000b800000 */
[----:B------:R-:W-:Y:S05]  /*1d80*/  BPT.TRAP 0x1 ;  /* 0x000000040000795c */ /* 0x000fea0000300000 */
.L_x_35:
[----:B------:R-:W-:Y:S04]  /*1d90*/  BSSY.RECONVERGENT B0, `(.L_x_36) ;  /* 0x0000003000007945 */ /* 0x000fe80003800200 */
[----:B------:R-:W-:Y:S05]  /*1da0*/  @P2 BRA `(.L_x_37) ;  /* 0x0000000000042947 */ /* 0x000fea0003800000 */
[----:B------:R-:W-:Y:S05]  /*1db0*/  BPT.TRAP 0x1 ;  /* 0x000000040000795c */ /* 0x000fea0000300000 */
.L_x_37:
[----:B------:R-:W-:Y:S05]  /*1dc0*/  BSYNC.RECONVERGENT B0 ;  /* 0x0000000000007941 */ /* 0x000fea0003800200 */
.L_x_36:
[----:B------:R-:W-:Y:S02]  /*1dd0*/  UIADD3 UR5, UPT, UPT, UR4, 0x1, URZ ;  /* 0x0000000104057890 */ /* 0x000fe4000fffe0ff */
[----:B------:R-:W-:Y:S02]  /*1de0*/  ULEA UR16, UR4, UR24, 0xd ;  /* 0x0000001804107291 */ /* 0x000fe4000f8e68ff */
[----:B------:R-:W-:Y:S02]  /*1df0*/  UISETP.NE.AND UP0, UPT, UR5, 0x4, UPT ;  /* 0x000000040500788c */ /* 0x000fe4000bf05270 */
[----:B------:R-:W-:Y:S02]  /*1e00*/  UIADD3 UR22, UP1, UPT, UR28, 0x80, URZ ;  /* 0x000000801c167890 */ /* 0x000fe4000ff3e0ff */
[----:B------:R-:W-:Y:S02]  /*1e10*/  USEL UR8, URZ, 0x1, UP0 ;  /* 0x00000001ff087887 */ /* 0x000fe40008000000 */
[----:B------:R-:W-:-:S02]  /*1e20*/  USEL UR5, UR5, URZ, UP0 ;  /* 0x000000ff05057287 */ /* 0x000fc40008000000 */
[----:B------:R-:W-:Y:S02]  /*1e30*/  UIADD3 UR14, UP0, UPT, UR28, 0x180, URZ ;  /* 0x000001801c0e7890 */ /* 0x000fe4000ff1e0ff */
[----:B------:R-:W-:Y:S01]  /*1e40*/  LOP3.LUT R12, R12, UR8, RZ, 0x3c, !PT ;  /* 0x000000080c0c7c12 */ /* 0x000fe2000f8e3cff */
[----:B------:R-:W-:Y:S02]  /*1e50*/  ULEA UR7, UR5, UR6, 0x3 ;  /* 0x0000000605077291 */ /* 0x000fe4000f8e18ff */
[----:B------:R-:W-:Y:S01]  /*1e60*/  ULEA UR8, UR4, UR6, 0xe ;  /* 0x0000000604087291 */ /* 0x000fe2000f8e70ff */
[----:B-1----:R-:W-:Y:S01]  /*1e70*/  SHF.L.U32 R0, R12, 0x1f, RZ ;  /* 0x0000001f0c007819 */ /* 0x002fe200000006ff */
[----:B------:R-:W-:Y:S02]  /*1e80*/  USHF.L.U32 UR18, UR13, 0x7, URZ ;  /* 0x000000070d127899 */ /* 0x000fe400080006ff */
[----:B------:R-:W-:Y:S02]  /*1e90*/  UIADD3 UR16, UPT, UPT, UR6, 0x4400, UR16 ;  /* 0x0000440006107890 */ /* 0x000fe4000fffe010 */
[----:B------:R-:W-:Y:S01]  /*1ea0*/  UIADD3.X UR23, UPT, UPT, URZ, UR29, URZ, UP1, !UPT ;  /* 0x0000001dff177290 */ /* 0x000fe20008ffe4ff */
[----:B------:R3:W4:Y:S01]  /*1eb0*/  SYNCS.PHASECHK.TRANS64.TRYWAIT P0, [UR7+0x20], R0 ;  /* 0x00002000ff0075a7 */ /* 0x0007220008001107 */
[----:B------:R-:W-:-:S02]  /*1ec0*/  UIADD3 UR8, UPT, UPT, UR8, 0xc400, URZ ;  /* 0x0000c40008087890 */ /* 0x000fc4000fffe0ff */
[----:B------:R-:W-:Y:S01]  /*1ed0*/  UIADD3.X UR15, UPT, UPT, URZ, UR29, URZ, UP0, !UPT ;  /* 0x0000001dff0f7290 */ /* 0x000fe200087fe4ff */
[----:B------:R-:W-:Y:S01]  /*1ee0*/  UMOV UR7, 0x30000 ;  /* 0x0003000000077882 */ /* 0x000fe20000000000 */
[----:B------:R-:W-:Y:S01]  /*1ef0*/  UMOV UR30, 0x0 ;  /* 0x00000000001e7882 */ /* 0x000fe20000000000 */
[----:B------:R-:W-:Y:S01]  /*1f00*/  UMOV UR31, 0x10000000 ;  /* 0x10000000001f7882 */ /* 0x000fe20000000000 */
[----:B------:R-:W-:Y:S01]  /*1f10*/  UMOV UR19, UR35 ;  /* 0x0000002300137c82 */ /* 0x000fe20008000000 */
[----:B------:R-:W-:Y:S01]  /*1f20*/  UMOV UR20, UR36 ;  /* 0x0000002400147c82 */ /* 0x000fe20008000000 */
[----:B------:R-:W-:Y:S01]  /*1f30*/  UMOV UR12, UR36 ;  /* 0x00000024000c7c82 */ /* 0x000fe20008000000 */
[----:B------:R-:W-:Y:S01]  /*1f40*/  UMOV UR9, UR17 ;  /* 0x0000001100097c82 */ /* 0x000fe20008000000 */
[----:B------:R-:W-:Y:S01]  /*1f50*/  UMOV UR10, UR18 ;  /* 0x00000012000a7c82 */ /* 0x000fe20008000000 */
[----:B------:R3:W-:Y:S01]  /*1f60*/  UTMALDG.3D.MULTICAST [UR16], [UR22], UR7, desc[UR30] ;  /* 0x00001e10160073b4 */ /* 0x0007e20008011807 */
[----:B------:R-:W-:Y:S01]  /*1f70*/  UIADD3 UR13, UPT, UPT, UR13, 0x1, URZ ;  /* 0x000000010d0d7890 */ /* 0x000fe2000fffe0ff */
[----:B------:R-:W-:-:S03]  /*1f80*/  UMOV UR4, UR5 ;  /* 0x0000000500047c82 */ /* 0x000fc60008000000 */
[----:B------:R-:W-:Y:S01]  /*1f90*/  UISETP.NE.AND UP0, UPT, UR13, UR26, UPT ;  /* 0x0000001a0d00728c */ /* 0x000fe2000bf05270 */
[----:B------:R3:W-:Y:S08]  /*1fa0*/  UTMALDG.3D [UR8], [UR14], desc[UR30] ;  /* 0x00001e080e0075b4 */ /* 0x0007f00008011000 */
[----:B---3--:R-:W-:Y:S05]  /*1fb0*/  BRA.U UP0, `(.L_x_38) ;  /* 0xfffffffd00487547 */ /* 0x008fea000b83ffff */
.L_x_32:
[C---:B------:R-:W-:Y:S01]  /*1fc0*/  LEA R3, R11.reuse, UR6, 0x3 ;  /* 0x000000060b037c11 */ /* 0x040fe2000f8e18ff */
[----:B------:R-:W-:Y:S01]  /*1fd0*/  NOP ;  /* 0x0000000000007918 */ /* 0x000fe20000000000 */
[----:B-1----:R-:W-:Y:S02]  /*1fe0*/  SHF.L.U32 R0, R10, 0x1f, RZ ;  /* 0x0000001f0a007819 */ /* 0x002fe400000006ff */
[----:B------:R-:W-:Y:S02]  /*1ff0*/  LEA R4, R11, UR6, 0x4 ;  /* 0x000000060b047c11 */ /* 0x000fe4000f8e20ff */
[----:B--2-4-:R-:W1:Y:S02]  /*2000*/  SYNCS.PHASECHK.TRANS64.TRYWAIT P0, [R3+URZ+0x70], R0 ;  /* 0x00007000030075a7 */ /* 0x014e6400080011ff */
[----:B-1----:R-:W-:Y:S05]  /*2010*/  @!P0 BRA `(.L_x_39) ;  /* 0x0000005800648947 */ /* 0x002fea0003800000 */
.L_x_115:
[----:B------:R-:W2:Y:S01]  /*2020*/  LDS.128 R4, [R4+0x100] ;  /* 0x0001000004047984 */ /* 0x000ea20000000c00 */
[----:B------:R-:W-:Y:S01]  /*2030*/  UISETP.GE.AND UP0, UPT, UR42, 0x1, UPT ;  /* 0x000000012a00788c */ /* 0x000fe2000bf06270 */
[----:B------:R-:W-:Y:S01]  /*2040*/  @!PT LDS RZ, [RZ] ;  /* 0x00000000fffff984 */ /* 0x000fe20000000800 */
[----:B------:R-:W-:Y:S01]  /*2050*/  @!PT LDS RZ, [RZ] ;  /* 0x00000000fffff984 */ /* 0x000fe20000000800 */
[----:B------:R-:W-:Y:S01]  /*2060*/  @!PT LDS RZ, [RZ] ;  /* 0x00000000fffff984 */ /* 0x000fe20000000800 */
[----:B------:R-:W-:Y:S01]  /*2070*/  @!PT LDS RZ, [RZ] ;  /* 0x00000000fffff984 */ /* 0x000fe20000000800 */
[----:B------:R3:W-:Y:S06]  /*2080*/  MEMBAR.ALL.CTA ;  /* 0x0000000000007992 */ /* 0x0007ec0000008000 */
[----:B---3--:R-:W3:Y:S01]  /*2090*/  FENCE.VIEW.ASYNC.S ;  /* 0x00000000000073c6 */ /* 0x008ee20000000000 */
[----:B--2---:R-:W-:-:S13]  /*20a0*/  LOP3.LUT P0, RZ, R6, 0x1, RZ, 0xc0, !PT ;  /* 0x0000000106ff7812 */ /* 0x004fda000780c0ff */
[----:B---3--:R-:W-:Y:S01]  /*20b0*/  VOTEU.ANY UP1, P0 ;  /* 0x0000000000ff7886 */ /* 0x008fe20000020100 */
[----:B------:R-:W-:-:S13]  /*20c0*/  PLOP3.LUT P0, PT, PT, PT, UP1, 0x80, 0x8 ;  /* 0x000000000008781c */ /* 0x000fda0003f0f018 */
[----:B-1----:R-:W-:Y:S02]  /*20d0*/  @P0 LOP3.LUT R0, R5, 0xffff, RZ, 0xc0, !PT ;  /* 0x0000ffff05000812 */ /* 0x002fe400078ec0ff */
[----:B------:R-:W-:Y:S02]  /*20e0*/  @P0 MOV R2, R4 ;  /* 0x0000000400020202 */ /* 0x000fe40000000f00 */
[----:B------:R-:W-:Y:S01]  /*20f0*/  @P0 R2UR UR7, R0 ;  /* 0x00000000000702ca */ /* 0x000fe200000e0000 */
[----:B------:R-:W-:Y:S01]  /*2100*/  VIADD R0, R3, 0x80 ;  /* 0x0000008003007836 */ /* 0x000fe20000000000 */
[----:B------:R-:W-:Y:S02]  /*2110*/  @P0 SHF.R.U32.HI R4, RZ, 0x10, R5 ;  /* 0x00000010ff040819 */ /* 0x000fe40000011605 */
[----:B------:R-:W-:Y:S02]  /*2120*/  @P0 R2UR UR8, R2 ;  /* 0x00000000020802ca */ /* 0x000fe400000e0000 */
[----:B------:R-:W-:-:S02]  /*2130*/  PRMT R0, RZ, 0x654, R0 ;  /* 0x00000654ff007816 */ /* 0x000fc40000000000 */
[----:B------:R-:W-:Y:S02]  /*2140*/  @P0 R2UR UR4, R4 ;  /* 0x00000000040402ca */ /* 0x000fe400000e0000 */
[----:B------:R1:W-:Y:S03]  /*2150*/  SYNCS.ARRIVE.TRANS64.RED.A1T0 RZ, [R0+URZ], RZ ;  /* 0x000000ff00ff79a7 */ /* 0x0003e600081004ff */
[----:B------:R-:W-:-:S04]  /*2160*/  @UP1 UMOV UR27, UR7 ;  /* 0x00000007001b1c82 */ /* 0x000fc80008000000 */
[----:B------:R-:W-:-:S04]  /*2170*/  @UP1 UMOV UR37, UR8 ;  /* 0x0000000800251c82 */ /* 0x000fc80008000000 */
[----:B------:R-:W-:Y:S01]  /*2180*/  @UP1 UMOV UR36, UR4 ;  /* 0x0000000400241c82 */ /* 0x000fe20008000000 */
[----:B------:R-:W-:Y:S05]  /*2190*/  BRA.U !UP0, `(.L_x_40) ;  /* 0x0000000108d47547 */ /* 0x000fea000b800000 */
[----:B------:R-:W2:Y:S01]  /*21a0*/  LDCU.128 UR12, c[0x0][0xb10] ;  /* 0x00016200ff0c77ac */ /* 0x000ea20008000c00 */
[----:B------:R-:W3:Y:S01]  /*21b0*/  LDCU UR26, c[0x0][0xb20] ;  /* 0x00016400ff1a77ac */ /* 0x000ee20008000800 */
[----:B------:R-:W4:Y:S01]  /*21c0*/  LDCU UR20, c[0x0][0xb0c] ;  /* 0x00016180ff1477ac */ /* 0x000f220008000800 */
[----:B------:R-:W1:Y:S01]  /*21d0*/  LDCU.64 UR10, c[0x0][0xb28] ;  /* 0x00016500ff0a77ac */ /* 0x000e620008000a00 */
[----:B------:R-:W-:Y:S02]  /*21e0*/  UISETP.NE.AND UP3, UPT, UR42, 0x1, UPT ;  /* 0x000000012a00788c */ /* 0x000fe4000bf65270 */
[----:B--2---:R-:W-:Y:S02]  /*21f0*/  UIMAD.WIDE.U32 UR16, UR38, UR15, URZ ;  /* 0x0000000f261072a5 */ /* 0x004fe4000f8e00ff */
[----:B------:R-:W-:Y:S02]  /*2200*/  UIMAD.WIDE.U32 UR8, UR39, UR12, URZ ;  /* 0x0000000c270872a5 */ /* 0x000fe4000f8e00ff */
[----:B------:R-:W-:-:S02]  /*2210*/  UISETP.NE.AND UP0, UPT, UR14, 0x1, UPT ;  /* 0x000000010e00788c */ /* 0x000fc4000bf05270 */
[----:B------:R-:W-:Y:S01]  /*2220*/  UIMAD.WIDE.U32 UR22, UR27, UR15, URZ ;  /* 0x0000000f1b1672a5 */ /* 0x000fe2000f8e00ff */
[----:B------:R-:W-:Y:S02]  /*2230*/  UMOV UR16, UR17 ;  /* 0x0000001100107c82 */ /* 0x000fe40008000000 */
[----:B------:R-:W-:Y:S01]  /*2240*/  UMOV UR8, UR9 ;  /* 0x0000000900087c82 */ /* 0x000fe20008000000 */
[----:B---3--:R-:W-:Y:S02]  /*2250*/  USHF.R.U32.HI UR16, URZ, UR26, UR16 ;  /* 0x0000001aff107299 */ /* 0x008fe40008011610 */
[----:B----4-:R-:W-:Y:S02]  /*2260*/  UISETP.NE.AND UP2, UPT, UR20, 0x1, UPT ;  /* 0x000000011400788c */ /* 0x010fe4000bf45270 */
[----:B------:R-:W-:Y:S02]  /*2270*/  USHF.R.U32.HI UR8, URZ, UR13, UR8 ;  /* 0x0000000dff087299 */ /* 0x000fe40008011608 */
[----:B------:R-:W-:-:S02]  /*2280*/  USEL UR7, UR38, UR16, !UP0 ;  /* 0x0000001026077287 */ /* 0x000fc4000c000000 */
[----:B------:R-:W-:Y:S02]  /*2290*/  USEL UR8, UR39, UR8, !UP2 ;  /* 0x0000000827087287 */ /* 0x000fe4000d000000 */
[----:B-1----:R-:W-:Y:S01]  /*22a0*/  UIMAD.WIDE.U32 UR16, UR7, UR10, URZ ;  /* 0x0000000a071072a5 */ /* 0x002fe2000f8e00ff */
[----:B------:R-:W-:Y:S01]  /*22b0*/  UMOV UR4, UR23 ;  /* 0x0000001700047c82 */ /* 0x000fe20008000000 */
[----:B------:R-:W-:Y:S02]  /*22c0*/  UIMAD.WIDE.U32 UR18, UR37, UR12, URZ ;  /* 0x0000000c251272a5 */ /* 0x000fe4000f8e00ff */
[----:B------:R-:W-:-:S03]  /*22d0*/  UIMAD.WIDE.U32 UR22, UR8, UR10, URZ ;  /* 0x0000000a081672a5 */ /* 0x000fc6000f8e00ff */
[----:B------:R-:W-:Y:S01]  /*22e0*/  UMOV UR16, UR17 ;  /* 0x0000001100107c82 */ /* 0x000fe20008000000 */
[----:B------:R-:W-:Y:S02]  /*22f0*/  USHF.R.U32.HI UR4, URZ, UR26, UR4 ;  /* 0x0000001aff047299 */ /* 0x000fe40008011604 */
[----:B------:R-:W-:Y:S01]  /*2300*/  @UP3 USHF.R.U32.HI UR7, URZ, UR11, UR16 ;  /* 0x0000000bff073299 */ /* 0x000fe20008011610 */
[----:B------:R-:W-:Y:S01]  /*2310*/  UMOV UR18, UR19 ;  /* 0x0000001300127c82 */ /* 0x000fe20008000000 */
[----:B------:R-:W-:Y:S01]  /*2320*/  UMOV UR22, UR23 ;  /* 0x0000001700167c82 */ /* 0x000fe20008000000 */
[----:B------:R-:W-:Y:S02]  /*2330*/  USHF.R.U32.HI UR13, URZ, UR13, UR18 ;  /* 0x0000000dff0d7299 */ /* 0x000fe40008011612 */
[----:B------:R-:W-:Y:S02]  /*2340*/  USEL UR4, UR27, UR4, !UP0 ;  /* 0x000000041b047287 */ /* 0x000fe4000c000000 */
[----:B------:R-:W-:-:S02]  /*2350*/  @UP3 USHF.R.U32.HI UR8, URZ, UR11, UR22 ;  /* 0x0000000bff083299 */ /* 0x000fc40008011616 */
[----:B------:R-:W-:Y:S02]  /*2360*/  UIMAD UR9, UR42, UR7, URZ ;  /* 0x000000072a0972a4 */ /* 0x000fe4000f8e02ff */
[----:B------:R-:W-:Y:S02]  /*2370*/  USEL UR7, UR37, UR13, !UP2 ;  /* 0x0000000d25077287 */ /* 0x000fe4000d000000 */
[----:B------:R-:W-:Y:S02]  /*2380*/  UIMAD UR12, UR42, UR8, URZ ;  /* 0x000000082a0c72a4 */ /* 0x000fe4000f8e02ff */
[----:B------:R-:W-:Y:S02]  /*2390*/  UISETP.GE.AND UP0, UPT, UR4, UR9, UPT ;  /* 0x000000090400728c */ /* 0x000fe4000bf06270 */
[----:B------:R-:W-:Y:S02]  /*23a0*/  UIMAD.WIDE.U32 UR16, UR4, UR10, URZ ;  /* 0x0000000a041072a5 */ /* 0x000fe4000f8e00ff */
[----:B------:R-:W-:-:S02]  /*23b0*/  UISETP.GE.OR UP0, UPT, UR7, UR12, UP0 ;  /* 0x0000000c0700728c */ /* 0x000fc40008706670 */
        /* <DEDUP_REMOVED lines=19> */
.L_x_40:
[----:B------:R-:W2:Y:S02]  /*24f0*/  LDCU UR4, c[0x0][0xb30] ;  /* 0x00016600ff0477ac */ /* 0x000ea40008000800 */
[----:B--2---:R-:W-:-:S09]  /*2500*/  UISETP.NE.AND UP0, UPT, UR4, 0x1, UPT ;  /* 0x000000010400788c */ /* 0x004fd2000bf05270 */
[----:B------:R-:W-:Y:S05]  /*2510*/  BRA.U UP0, `(.L_x_41) ;  /* 0x0000000100447547 */ /* 0x000fea000b800000 */
[----:B------:R-:W2:Y:S01]  /*2520*/  LDCU.128 UR12, c[0x0][0xb10] ;  /* 0x00016200ff0c77ac */ /* 0x000ea20008000c00 */
[----:B------:R-:W3:Y:S01]  /*2530*/  LDCU UR16, c[0x0][0xb0c] ;  /* 0x00016180ff1077ac */ /* 0x000ee20008000800 */
[----:B------:R-:W4:Y:S01]  /*2540*/  LDCU UR17, c[0x0][0xb20] ;  /* 0x00016400ff1177ac */ /* 0x000f220008000800 */
[----:B--2---:R-:W-:Y:S02]  /*2550*/  UIMAD.WIDE.U32 UR10, UR37, UR12, URZ ;  /* 0x0000000c250a72a5 */ /* 0x004fe4000f8e00ff */
[----:B------:R-:W-:Y:S02]  /*2560*/  UIMAD.WIDE.U32 UR8, UR27, UR15, URZ ;  /* 0x0000000f1b0872a5 */ /* 0x000fe4000f8e00ff */
[----:B---3--:R-:W-:Y:S02]  /*2570*/  UISETP.NE.AND UP2, UPT, UR16, 0x1, UPT ;  /* 0x000000011000788c */ /* 0x008fe4000bf45270 */
[----:B------:R-:W-:Y:S01]  /*2580*/  UISETP.NE.AND UP0, UPT, UR14, 0x1, UPT ;  /* 0x000000010e00788c */ /* 0x000fe2000bf05270 */
[----:B------:R-:W-:-:S02]  /*2590*/  UMOV UR7, UR11 ;  /* 0x0000000b00077c82 */ /* 0x000fc40008000000 */
[----:B------:R-:W-:Y:S01]  /*25a0*/  UMOV UR4, UR9 ;  /* 0x0000000900047c82 */ /* 0x000fe20008000000 */
[----:B------:R-:W-:Y:S02]  /*25b0*/  USHF.R.U32.HI UR7, URZ, UR13, UR7 ;  /* 0x0000000dff077299 */ /* 0x000fe40008011607 */
[----:B----4-:R-:W-:Y:S02]  /*25c0*/  USHF.R.U32.HI UR4, URZ, UR17, UR4 ;  /* 0x00000011ff047299 */ /* 0x010fe40008011604 */
[----:B------:R-:W-:Y:S02]  /*25d0*/  USEL UR7, UR37, UR7, !UP2 ;  /* 0x0000000725077287 */ /* 0x000fe4000d000000 */
[----:B------:R-:W-:-:S04]  /*25e0*/  USEL UR4, UR27, UR4, !UP0 ;  /* 0x000000041b047287 */ /* 0x000fc8000c000000 */
[----:B------:R-:W-:Y:S02]  /*25f0*/  UIADD3 UR8, UPT, UPT, UR7, -UR4, URZ ;  /* 0x8000000407087290 */ /* 0x000fe4000fffe0ff */
[----:B------:R-:W-:Y:S02]  /*2600*/  UIADD3 UR4, UPT, UPT, -UR7, UR4, URZ ;  /* 0x0000000407047290 */ /* 0x000fe4000fffe1ff */
[----:B------:R-:W-:Y:S02]  /*2610*/  UIMAD UR27, UR8, UR14, UR27 ;  /* 0x0000000e081b72a4 */ /* 0x000fe4000f8e021b */
[----:B------:R-:W-:-:S12]  /*2620*/  UIMAD UR37, UR4, UR16, UR37 ;  /* 0x00000010042572a4 */ /* 0x000fd8000f8e0225 */
.L_x_41:
[----:B------:R-:W-:Y:S01]  /*2630*/  VIADD R11, R11, 0x1 ;  /* 0x000000010b0b7836 */ /* 0x000fe20000000000 */
[----:B------:R-:W-:Y:S01]  /*2640*/  R2UR UR4, R76 ;  /* 0x000000004c0472ca */ /* 0x000fe200000e0000 */
[----:B------:R-:W-:Y:S01]  /*2650*/  UIADD3 UR20, UPT, UPT, UR27, UR63, URZ ;  /* 0x0000003f1b147290 */ /* 0x000fe2000fffe0ff */
[----:B------:R-:W-:Y:S02]  /*2660*/  PLOP3.LUT P1, PT, PT, PT, PT, 0x80, 0x8 ;  /* 0x000000000008781c */ /* 0x000fe40003f2f070 */
[----:B------:R-:W-:-:S04]  /*2670*/  ISETP.NE.AND P0, PT, R11, 0x2, PT ;  /* 0x000000020b00780c */ /* 0x000fc80003f05270 */
[----:B-1----:R-:W-:Y:S02]  /*2680*/  SEL R0, RZ, 0x1, P0 ;  /* 0x00000001ff007807 */ /* 0x002fe40000000000 */
[----:B------:R-:W-:Y:S02]  /*2690*/  SEL R11, R11, RZ, P0 ;  /* 0x000000ff0b0b7207 */ /* 0x000fe40000000000 */
[----:B------:R-:W-:Y:S01]  /*26a0*/  LOP3.LUT R10, R10, R0, RZ, 0x3c, !PT ;  /* 0x000000000a0a7212 */ /* 0x000fe200078e3cff */
[----:B------:R-:W-:Y:S01]  /*26b0*/  UIADD3 UR16, UPT, UPT, UR37, UR4, URZ ;  /* 0x0000000425107290 */ /* 0x000fe2000fffe0ff */
[----:B------:R-:W-:Y:S11]  /*26c0*/  BRA.U UP1, `(.L_x_42) ;  /* 0xfffffff101407547 */ /* 0x000ff6000b83ffff */
[----:B------:R-:W-:Y:S01]  /*26d0*/  UIADD3 UR7, UPT, UPT, UR6, 0x20, URZ ;  /* 0x0000002006077890 */ /* 0x000fe2000fffe0ff */
[----:B------:R-:W-:-:S03]  /*26e0*/  SHF.L.U32 R2, R12, 0x1f, RZ ;  /* 0x0000001f0c027819 */ /* 0x000fc600000006ff */
[----:B------:R-:W-:-:S09]  /*26f0*/  ULEA UR4, UR5, UR7, 0x3 ;  /* 0x0000000705047291 */ /* 0x000fd2000f8e18ff */
[----:B------:R-:W1:Y:S02]  /*2700*/  SYNCS.PHASECHK.TRANS64.TRYWAIT P0, [UR4], R2 ;  /* 0x00000002ff0075a7 */ /* 0x000e640008001104 */
[----:B-1----:R-:W-:Y:S05]  /*2710*/  @!P0 BRA `(.L_x_43) ;  /* 0x0000005000b88947 */ /* 0x002fea0003800000 */
.L_x_117:
[----:B------:R-:W-:-:S04]  /*2720*/  UIADD3 UR4, UPT, UPT, UR5, 0x1, URZ ;  /* 0x0000000105047890 */ /* 0x000fc8000fffe0ff */
[----:B------:R-:W-:-:S04]  /*2730*/  UISETP.NE.AND UP0, UPT, UR4, 0x4, UPT ;  /* 0x000000040400788c */ /* 0x000fc8000bf05270 */
[----:B------:R-:W-:Y:S02]  /*2740*/  USEL UR6, URZ, 0x1, UP0 ;  /* 0x00000001ff067887 */ /* 0x000fe40008000000 */
[----:B------:R-:W-:-:S04]  /*2750*/  USEL UR4, UR4, URZ, UP0 ;  /* 0x000000ff04047287 */ /* 0x000fc80008000000 */
[----:B------:R-:W-:Y:S01]  /*2760*/  ULEA UR5, UR4, UR7, 0x3 ;  /* 0x0000000704057291 */ /* 0x000fe2000f8e18ff */
[----:B-1----:R-:W-:-:S04]  /*2770*/  LOP3.LUT R2, R12, UR6, RZ, 0x3c, !PT ;  /* 0x000000060c027c12 */ /* 0x002fc8000f8e3cff */
[----:B------:R-:W-:-:S04]  /*2780*/  SHF.L.U32 R3, R2, 0x1f, RZ ;  /* 0x0000001f02037819 */ /* 0x000fc800000006ff */
[----:B------:R-:W1:Y:S02]  /*2790*/  SYNCS.PHASECHK.TRANS64.TRYWAIT P0, [UR5], R3 ;  /* 0x00000003ff0075a7 */ /* 0x000e640008001105 */
[----:B-1----:R-:W-:Y:S05]  /*27a0*/  @!P0 BRA `(.L_x_44) ;  /* 0x0000005000ac8947 */ /* 0x002fea0003800000 */
.L_x_119:
[----:B------:R-:W-:-:S04]  /*27b0*/  UIADD3 UR4, UPT, UPT, UR4, 0x1, URZ ;  /* 0x0000000104047890 */ /* 0x000fc8000fffe0ff */
[----:B------:R-:W-:-:S04]  /*27c0*/  UISETP.NE.AND UP0, UPT, UR4, 0x4, UPT ;  /* 0x000000040400788c */ /* 0x000fc8000bf05270 */
[----:B------:R-:W-:Y:S02]  /*27d0*/  USEL UR6, URZ, 0x1, UP0 ;  /* 0x00000001ff067887 */ /* 0x000fe40008000000 */
[----:B------:R-:W-:-:S04]  /*27e0*/  USEL UR4, UR4, URZ, UP0 ;  /* 0x000000ff04047287 */ /* 0x000fc80008000000 */
[----:B------:R-:W-:Y:S01]  /*27f0*/  ULEA UR5, UR4, UR7, 0x3 ;  /* 0x0000000704057291 */ /* 0x000fe2000f8e18ff */
[----:B------:R-:W-:-:S04]  /*2800*/  LOP3.LUT R2, R2, UR6, RZ, 0x3c, !PT ;  /* 0x0000000602027c12 */ /* 0x000fc8000f8e3cff */
[----:B-1----:R-:W-:-:S04]  /*2810*/  SHF.L.U32 R3, R2, 0x1f, RZ ;  /* 0x0000001f02037819 */ /* 0x002fc800000006ff */
[----:B------:R-:W1:Y:S02]  /*2820*/  SYNCS.PHASECHK.TRANS64.TRYWAIT P0, [UR5], R3 ;  /* 0x00000003ff0075a7 */ /* 0x000e640008001105 */
[----:B-1----:R-:W-:Y:S05]  /*2830*/  @!P0 BRA `(.L_x_45) ;  /* 0x0000005000a08947 */ /* 0x002fea0003800000 */
.L_x_121:
[----:B------:R-:W-:-:S04]  /*2840*/  UIADD3 UR4, UPT, UPT, UR4, 0x1, URZ ;  /* 0x0000000104047890 */ /* 0x000fc8000fffe0ff */
[----:B------:R-:W-:-:S04]  /*2850*/  UISETP.NE.AND UP0, UPT, UR4, 0x4, UPT ;  /* 0x000000040400788c */ /* 0x000fc8000bf05270 */
[----:B------:R-:W-:Y:S02]  /*2860*/  USEL UR5, URZ, 0x1, UP0 ;  /* 0x00000001ff057887 */ /* 0x000fe40008000000 */
[----:B------:R-:W-:-:S04]  /*2870*/  USEL UR4, UR4, URZ, UP0 ;  /* 0x000000ff04047287 */ /* 0x000fc80008000000 */
[----:B------:R-:W-:Y:S01]  /*2880*/  ULEA UR4, UR4, UR7, 0x3 ;  /* 0x0000000704047291 */ /* 0x000fe2000f8e18ff */
[----:B------:R-:W-:-:S04]  /*2890*/  LOP3.LUT R2, R2, UR5, RZ, 0x3c, !PT ;  /* 0x0000000502027c12 */ /* 0x000fc8000f8e3cff */
[----:B------:R-:W-:Y:S01]  /*28a0*/  SHF.L.U32 R2, R2, 0x1f, RZ ;  /* 0x0000001f02027819 */ /* 0x000fe200000006ff */
[----:B-1----:R-:W-:-:S07]  /*28b0*/  IMAD.U32 R0, RZ, RZ, UR4 ;  /* 0x00000004ff007e24 */ /* 0x002fce000f8e00ff */
.L_x_46:
[----:B-1----:R1:W2:Y:S02]  /*28c0*/  SYNCS.PHASECHK.TRANS64.TRYWAIT P0, [R0+URZ], R2 ;  /* 0x00000002000075a7 */ /* 0x0022a400080011ff */
[----:B--2---:R-:W-:Y:S05]  /*28d0*/  @!P0 NANOSLEEP.SYNCS 0x989680 ;  /* 0x009896800000895d */ /* 0x004fea0003900000 */
[----:B------:R-:W2:Y:S02]  /*28e0*/  @!P0 SYNCS.PHASECHK.TRANS64 P0, [R0+URZ], R2 ;  /* 0x00000002000085a7 */ /* 0x000ea400080010ff */
[----:B--2---:R-:W-:Y:S05]  /*28f0*/  @P0 EXIT ;  /* 0x000000000000094d */ /* 0x004fea0003800000 */
[----:B------:R-:W-:Y:S05]  /*2900*/  BRA `(.L_x_46) ;  /* 0xfffffffc00ec7947 */ /* 0x000fea000383ffff */
.L_x_22:
[----:B------:R-:W-:-:S04]  /*2910*/  UISETP.NE.AND UP0, UPT, UR45, URZ, UPT ;  /* 0x000000ff2d00728c */ /* 0x000fc8000bf05270 */
[----:B------:R-:W-:-:S09]  /*2920*/  UISETP.NE.OR UP0, UPT, UR17, 0x1, UP0 ;  /* 0x000000011100788c */ /* 0x000fd20008705670 */
[----:B------:R-:W-:Y:S05]  /*2930*/  BRA.U UP0, `(.L_x_47) ;  /* 0x0000000500487547 */ /* 0x000fea000b800000 */
[----:B------:R-:W-:Y:S01]  /*2940*/  ISETP.GE.U32.AND P2, PT, R0, 0x2, PT ;  /* 0x000000020000780c */ /* 0x000fe20003f46070 */
[----:B------:R-:W-:Y:S01]  /*2950*/  IMAD.MOV.U32 R12, RZ, RZ, 0x1 ;  /* 0x00000001ff0c7424 */ /* 0x000fe200078e00ff */
[----:B------:R-:W-:Y:S02]  /*2960*/  CS2R R10, SRZ ;  /* 0x00000000000a7805 */ /* 0x000fe4000001ff00 */
[----:B------:R-:W-:Y:S01]  /*2970*/  CS2R R8, SRZ ;  /* 0x0000000000087805 */ /* 0x000fe2000001ff00 */
[----:B------:R-:W-:Y:S01]  /*2980*/  UMOV UR6, 0x400 ;  /* 0x0000040000067882 */ /* 0x000fe20000000000 */
[----:B------:R-:W-:Y:S01]  /*2990*/  UMOV UR5, URZ ;  /* 0x000000ff00057c82 */ /* 0x000fe20008000000 */
[----:B------:R-:W-:-:S12]  /*29a0*/  ULEA UR6, UR45, UR6, 0x18 ;  /* 0x000000062d067291 */ /* 0x000fd8000f8ec0ff */
.L_x_51:
[----:B------:R-:W-:Y:S02]  /*29b0*/  LEA R2, R8, UR6, 0x3 ;  /* 0x0000000608027c11 */ /* 0x000fe4000f8e18ff */
[----:B------:R-:W-:-:S03]  /*29c0*/  SHF.L.U32 R4, R9, 0x1f, RZ ;  /* 0x0000001f09047819 */ /* 0x000fc600000006ff */
[----:B------:R-:W-:Y:S01]  /*29d0*/  VIADD R5, R2, 0xe0 ;  /* 0x000000e002057836 */ /* 0x000fe20000000000 */
[----:B------:R-:W1:Y:S02]  /*29e0*/  SYNCS.PHASECHK.TRANS64.TRYWAIT P0, [R2+URZ+0xd0], R4 ;  /* 0x0000d004020075a7 */ /* 0x000e6400080011ff */
[----:B-1----:R-:W-:Y:S05]  /*29f0*/  @!P0 BRA `(.L_x_48) ;  /* 0x0000005000488947 */ /* 0x002fea0003800000 */
.L_x_122:
[----:B------:R-:W-:Y:S01]  /*2a00*/  ULEA UR4, UR5, UR6, 0x3 ;  /* 0x0000000605047291 */ /* 0x000fe2000f8e18ff */
[----:B-1----:R-:W-:Y:S01]  /*2a10*/  PRMT R2, RZ, 0x654, R5 ;  /* 0x00000654ff027816 */ /* 0x002fe20000000005 */
[----:B------:R-:W-:Y:S01]  /*2a20*/  @!P2 IMAD.MOV.U32 R4, RZ, RZ, 0x10 ;  /* 0x00000010ff04a424 */ /* 0x000fe200078e00ff */
[----:B------:R-:W-:Y:S01]  /*2a30*/  SHF.L.U32 R5, R12, 0x1f, RZ ;  /* 0x0000001f0c057819 */ /* 0x000fe200000006ff */
[----:B------:R-:W-:Y:S01]  /*2a40*/  UIADD3 UR7, UPT, UPT, UR4, 0x70, URZ ;  /* 0x0000007004077890 */ /* 0x000fe2000fffe0ff */
[----:B------:R1:W-:Y:S05]  /*2a50*/  SYNCS.ARRIVE.TRANS64.RED.A1T0 RZ, [R2+URZ], RZ ;  /* 0x000000ff02ff79a7 */ /* 0x0003ea00081004ff */
[----:B------:R-:W-:Y:S01]  /*2a60*/  IMAD.U32 R6, RZ, RZ, UR7 ;  /* 0x00000007ff067e24 */ /* 0x000fe2000f8e00ff */
[----:B------:R-:W2:Y:S04]  /*2a70*/  SYNCS.PHASECHK.TRANS64.TRYWAIT P0, [UR4+0x80], R5 ;  /* 0x00008005ff0075a7 */ /* 0x000ea80008001104 */
[----:B------:R-:W-:Y:S01]  /*2a80*/  PRMT R6, R0, 0x654, R6 ;  /* 0x0000065400067816 */ /* 0x000fe20000000006 */
[----:B-12---:R-:W-:Y:S06]  /*2a90*/  @!P0 BRA `(.L_x_49) ;  /* 0x0000005000348947 */ /* 0x006fec0003800000 */
.L_x_124:
[----:B------:R-:W-:Y:S01]  /*2aa0*/  ULEA UR8, UR5, UR6, 0x4 ;  /* 0x0000000605087291 */ /* 0x000fe2000f8e20ff */
[----:B------:R-:W-:Y:S01]  /*2ab0*/  SEL R3, R6, R3, !P2 ;  /* 0x0000000306037207 */ /* 0x000fe20005000000 */
[----:B------:R-:W-:Y:S01]  /*2ac0*/  UIADD3 UR9, UPT, UPT, UR4, 0x70, URZ ;  /* 0x0000007004097890 */ /* 0x000fe2000fffe0ff */
[----:B-1----:R-:W-:Y:S01]  /*2ad0*/  LEA R2, R11, UR6, 0x3 ;  /* 0x000000060b027c11 */ /* 0x002fe2000f8e18ff */
[----:B------:R-:W-:Y:S01]  /*2ae0*/  UIADD3 UR8, UPT, UPT, UR8, 0x100, URZ ;  /* 0x0000010008087890 */ /* 0x000fe2000fffe0ff */
[----:B------:R1:W-:Y:S01]  /*2af0*/  @!P2 SYNCS.ARRIVE.TRANS64.RED RZ, [R3+URZ], R4 ;  /* 0x0000000403ffa9a7 */ /* 0x0003e200080004ff */
[----:B------:R-:W-:Y:S01]  /*2b00*/  UIADD3 UR4, UPT, UPT, UR5, 0x1, URZ ;  /* 0x0000000105047890 */ /* 0x000fe2000fffe0ff */
[----:B------:R-:W-:-:S03]  /*2b10*/  VIADD R8, R8, 0x1 ;  /* 0x0000000108087836 */ /* 0x000fc60000000000 */
[----:B------:R-:W-:Y:S02]  /*2b20*/  UISETP.NE.AND UP0, UPT, UR4, 0x2, UPT ;  /* 0x000000020400788c */ /* 0x000fe4000bf05270 */
[----:B------:R-:W-:Y:S01]  /*2b30*/  ISETP.NE.AND P0, PT, R8, 0x2, PT ;  /* 0x000000020800780c */ /* 0x000fe20003f05270 */
[----:B------:R-:W-:Y:S06]  /*2b40*/  UGETNEXTWORKID.BROADCAST [UR8], [UR9] ;  /* 0x00000000080073ca */ /* 0x000fec0008000100 */
[----:B------:R-:W-:Y:S02]  /*2b50*/  USEL UR7, URZ, 0x1, UP0 ;  /* 0x00000001ff077887 */ /* 0x000fe40008000000 */
[----:B------:R-:W-:-:S04]  /*2b60*/  USEL UR5, UR4, URZ, UP0 ;  /* 0x000000ff04057287 */ /* 0x000fc80008000000 */
[----:B------:R-:W-:Y:S02]  /*2b70*/  LOP3.LUT R12, R12, UR7, RZ, 0x3c, !PT ;  /* 0x000000070c0c7c12 */ /* 0x000fe4000f8e3cff */
[----:B-1----:R-:W-:-:S04]  /*2b80*/  SHF.L.U32 R4, R10, 0x1f, RZ ;  /* 0x0000001f0a047819 */ /* 0x002fc800000006ff */
[----:B------:R-:W1:Y:S02]  /*2b90*/  SYNCS.PHASECHK.TRANS64.TRYWAIT P1, [R2+URZ+0x70], R4 ;  /* 0x00007004020075a7 */ /* 0x000e6400080211ff */
[----:B-1----:R-:W-:Y:S05]  /*2ba0*/  @!P1 BRA `(.L_x_50) ;  /* 0x0000005000089947 */ /* 0x002fea0003800000 */
.L_x_125:
[C---:B-1----:R-:W-:Y:S01]  /*2bb0*/  LEA R4, R11.reuse, UR6, 0x4 ;  /* 0x000000060b047c11 */ /* 0x042fe2000f8e20ff */
[----:B------:R-:W-:Y:S01]  /*2bc0*/  VIADD R2, R2, 0x80 ;  /* 0x0000008002027836 */ /* 0x000fe20000000000 */
[----:B------:R-:W-:Y:S01]  /*2bd0*/  SEL R8, R8, RZ, P0 ;  /* 0x000000ff08087207 */ /* 0x000fe20000000000 */
[----:B------:R-:W-:-:S03]  /*2be0*/  VIADD R11, R11, 0x1 ;  /* 0x000000010b0b7836 */ /* 0x000fc60000000000 */
[----:B------:R-:W1:Y:S01]  /*2bf0*/  LDS.128 R4, [R4+0x100] ;  /* 0x0001000004047984 */ /* 0x000e620000000c00 */
[----:B------:R-:W-:Y:S02]  /*2c00*/  PRMT R2, RZ, 0x654, R2 ;  /* 0x00000654ff027816 */ /* 0x000fe40000000002 */
[C---:B------:R-:W-:Y:S01]  /*2c10*/  ISETP.NE.AND P1, PT, R11.reuse, 0x2, PT ;  /* 0x000000020b00780c */ /* 0x040fe20003f25270 */
[----:B------:R-:W-:Y:S01]  /*2c20*/  @!PT LDS RZ, [RZ] ;  /* 0x00000000fffff984 */ /* 0x000fe20000000800 */
[----:B------:R-:W-:Y:S01]  /*2c30*/  @!PT LDS RZ, [RZ] ;  /* 0x00000000fffff984 */ /* 0x000fe20000000800 */
[----:B------:R-:W-:Y:S01]  /*2c40*/  @!PT LDS RZ, [RZ] ;  /* 0x00000000fffff984 */ /* 0x000fe20000000800 */
[----:B------:R-:W-:Y:S01]  /*2c50*/  @!PT LDS RZ, [RZ] ;  /* 0x00000000fffff984 */ /* 0x000fe20000000800 */
[----:B------:R2:W-:Y:S06]  /*2c60*/  MEMBAR.ALL.CTA ;  /* 0x0000000000007992 */ /* 0x0005ec0000008000 */
[----:B--2---:R-:W2:Y:S01]  /*2c70*/  FENCE.VIEW.ASYNC.S ;  /* 0x00000000000073c6 */ /* 0x004ea20000000000 */
[----:B------:R-:W-:Y:S01]  /*2c80*/  SEL R11, R11, RZ, P1 ;  /* 0x000000ff0b0b7207 */ /* 0x000fe20000800000 */
[----:B--2---:R2:W-:Y:S01]  /*2c90*/  SYNCS.ARRIVE.TRANS64.RED.A1T0 RZ, [R2+URZ], RZ ;  /* 0x000000ff02ff79a7 */ /* 0x0045e200081004ff */
[----:B-1----:R-:W-:-:S02]  /*2ca0*/  LOP3.LUT P3, RZ, R6, 0x1, RZ, 0xc0, !PT ;  /* 0x0000000106ff7812 */ /* 0x002fc4000786c0ff */
[----:B------:R-:W-:-:S04]  /*2cb0*/  SEL R4, RZ, 0x1, P1 ;  /* 0x00000001ff047807 */ /* 0x000fc80000800000 */
[----:B------:R-:W-:Y:S02]  /*2cc0*/  LOP3.LUT R10, R10, R4, RZ, 0x3c, !PT ;  /* 0x000000040a0a7212 */ /* 0x000fe400078e3cff */
[----:B--2---:R-:W-:-:S04]  /*2cd0*/  SEL R2, RZ, 0x1, P0 ;  /* 0x00000001ff027807 */ /* 0x004fc80000000000 */
[----:B------:R-:W-:Y:S01]  /*2ce0*/  LOP3.LUT R9, R9, R2, RZ, 0x3c, !PT ;  /* 0x0000000209097212 */ /* 0x000fe200078e3cff */
[----:B------:R-:W-:Y:S06]  /*2cf0*/  @P3 BRA `(.L_x_51) ;  /* 0xfffffffc002c3947 */ /* 0x000fec000383ffff */
[----:B------:R-:W-:Y:S01]  /*2d00*/  ULEA UR4, UR5, UR6, 0x3 ;  /* 0x0000000605047291 */ /* 0x000fe2000f8e18ff */
[----:B------:R-:W-:-:S08]  /*2d10*/  SHF.L.U32 R2, R12, 0x1f, RZ ;  /* 0x0000001f0c027819 */ /* 0x000fd000000006ff */
[----:B------:R-:W1:Y:S02]  /*2d20*/  SYNCS.PHASECHK.TRANS64 P0, [UR4+0x80], R2 ;  /* 0x00008002ff0075a7 */ /* 0x000e640008001004 */
[----:B-1----:R-:W-:Y:S05]  /*2d30*/  @P0 BRA `(.L_x_52) ;  /* 0x0000000000080947 */ /* 0x002fea0003800000 */
[----:B------:R-:W1:Y:S02]  /*2d40*/  SYNCS.PHASECHK.TRANS64.TRYWAIT P0, [UR4+0x80], R2 ;  /* 0x00008002ff0075a7 */ /* 0x000e640008001104 */
[----:B-1----:R-:W-:Y:S05]  /*2d50*/  @!P0 BRA `(.L_x_53) ;  /* 0x0000004c00b08947 */ /* 0x002fea0003800000 */
.L_x_52:
[----:B------:R-:W-:-:S04]  /*2d60*/  UIADD3 UR7, UPT, UPT, UR5, 0x1, URZ ;  /* 0x0000000105077890 */ /* 0x000fc8000fffe0ff */
[----:B------:R-:W-:-:S04]  /*2d70*/  UISETP.NE.AND UP0, UPT, UR7, 0x2, UPT ;  /* 0x000000020700788c */ /* 0x000fc8000bf05270 */
[----:B------:R-:W-:Y:S02]  /*2d80*/  USEL UR8, URZ, 0x1, UP0 ;  /* 0x00000001ff087887 */ /* 0x000fe40008000000 */
[----:B------:R-:W-:-:S04]  /*2d90*/  USEL UR7, UR7, URZ, UP0 ;  /* 0x000000ff07077287 */ /* 0x000fc80008000000 */
[----:B------:R-:W-:Y:S01]  /*2da0*/  ULEA UR7, UR7, UR6, 0x3 ;  /* 0x0000000607077291 */ /* 0x000fe2000f8e18ff */
[----:B-1----:R-:W-:-:S04]  /*2db0*/  LOP3.LUT R2, R12, UR8, RZ, 0x3c, !PT ;  /* 0x000000080c027c12 */ /* 0x002fc8000f8e3cff */
[----:B------:R-:W-:-:S04]  /*2dc0*/  SHF.L.U32 R0, R2, 0x1f, RZ ;  /* 0x0000001f02007819 */ /* 0x000fc800000006ff */
[----:B------:R-:W1:Y:S02]  /*2dd0*/  SYNCS.PHASECHK.TRANS64 P0, [UR7+0x80], R0 ;  /* 0x00008000ff0075a7 */ /* 0x000e640008001007 */
[----:B-1----:R-:W-:Y:S05]  /*2de0*/  @P0 EXIT ;  /* 0x000000000000094d */ /* 0x002fea0003800000 */
[----:B------:R-:W-:Y:S02]  /*2df0*/  SHF.L.U32 R2, R2, 0x1f, RZ ;  /* 0x0000001f02027819 */ /* 0x000fe400000006ff */
[----:B------:R-:W-:-:S07]  /*2e00*/  MOV R0, UR7 ;  /* 0x0000000700007c02 */ /* 0x000fce0008000f00 */
.L_x_54:
[----:B-1----:R1:W2:Y:S02]  /*2e10*/  SYNCS.PHASECHK.TRANS64.TRYWAIT P0, [R0+URZ+0x80], R2 ;  /* 0x00008002000075a7 */ /* 0x0022a400080011ff */
[----:B--2---:R-:W-:Y:S05]  /*2e20*/  @!P0 NANOSLEEP.SYNCS 0x989680 ;  /* 0x009896800000895d */ /* 0x004fea0003900000 */
[----:B------:R-:W2:Y:S02]  /*2e30*/  @!P0 SYNCS.PHASECHK.TRANS64 P0, [R0+URZ+0x80], R2 ;  /* 0x00008002000085a7 */ /* 0x000ea400080010ff */
[----:B--2---:R-:W-:Y:S05]  /*2e40*/  @P0 EXIT ;  /* 0x000000000000094d */ /* 0x004fea0003800000 */
[----:B------:R-:W-:Y:S05]  /*2e50*/  BRA `(.L_x_54) ;  /* 0xfffffffc00ec7947 */ /* 0x000fea000383ffff */
.L_x_47:
[----:B------:R-:W-:Y:S05]  /*2e60*/  BRA.U UP4, `(.L_x_55) ;  /* 0x0000000d04d47547 */ /* 0x000fea000b800000 */
[----:B------:R-:W-:Y:S01]  /*2e70*/  UMOV UR4, 0x40 ;  /* 0x0000004000047882 */ /* 0x000fe20000000000 */
[----:B------:R-:W-:Y:S01]  /*2e80*/  NOP ;  /* 0x0000000000007918 */ /* 0x000fe20000000000 */
[----:B------:R-:W-:Y:S01]  /*2e90*/  ULEA UR5, UR45, UR4, 0x18 ;  /* 0x000000042d057291 */ /* 0x000fe2000f8ec0ff */
[----:B------:R-:W-:Y:S02]  /*2ea0*/  UMOV UR6, 0x400 ;  /* 0x0000040000067882 */ /* 0x000fe40000000000 */
[----:B------:R-:W-:-:S06]  /*2eb0*/  ULEA UR6, UR45, UR6, 0x18 ;  /* 0x000000062d067291 */ /* 0x000fcc000f8ec0ff */
[----:B------:R-:W1:Y:S02]  /*2ec0*/  LDS.U8 R0, [UR5+0x1c] ;  /* 0x00001c05ff007984 */ /* 0x000e640008000000 */
[----:B-1----:R-:W-:-:S13]  /*2ed0*/  ISETP.NE.AND P0, PT, R0, RZ, PT ;  /* 0x000000ff0000720c */ /* 0x002fda0003f05270 */
[----:B------:R-:W-:Y:S05]  /*2ee0*/  @P0 BRA `(.L_x_56) ;  /* 0x0000000000580947 */ /* 0x000fea0003800000 */
[----:B------:R-:W-:-:S13]  /*2ef0*/  ELECT P0, URZ, PT ;  /* 0x0000000000ff782f */ /* 0x000fda0003800000 */
[----:B------:R-:W-:Y:S05]  /*2f00*/  @!P0 BRA `(.L_x_57) ;  /* 0x0000000000608947 */ /* 0x000fea0003800000 */
[----:B------:R-:W-:Y:S01]  /*2f10*/  UMOV UR4, 0x10 ;  /* 0x0000001000047882 */ /* 0x000fe20000000000 */
[----:B------:R-:W-:Y:S01]  /*2f20*/  HFMA2 R0, -RZ, RZ, 0, 5.9604644775390625e-08 ;  /* 0x00000001ff007431 */ /* 0x000fe200000001ff */
[----:B------:R-:W-:-:S03]  /*2f30*/  MOV R3, 0xffff ;  /* 0x0000ffff00037802 */ /* 0x000fc60000000f00 */
[----:B------:R-:W-:Y:S04]  /*2f40*/  DEPBAR.LE SB1, 0x36 ;  /* 0x00009d800000791a */ /* 0x000fe80000000000 */
[----:B------:R-:W1:Y:S02]  /*2f50*/  UTCATOMSWS.FIND_AND_SET.ALIGN UP0, UR4, UR4 ;  /* 0x00000004000475e3 */ /* 0x000e640008000800 */
[----:B-1----:R-:W-:Y:S01]  /*2f60*/  MOV R4, UR4 ;  /* 0x0000000400047c02 */ /* 0x002fe20008000f00 */
[----:B------:R-:W-:Y:S06]  /*2f70*/  BRA.U UP0, `(.L_x_58) ;  /* 0x0000000100187547 */ /* 0x000fec000b800000 */
.L_x_59:
[----:B------:R-:W-:Y:S05]  /*2f80*/  NANOSLEEP 0x64 ;  /* 0x000000640000795d */ /* 0x000fea0003800000 */
[----:B------:R-:W-:-:S05]  /*2f90*/  UMOV UR4, 0x10 ;  /* 0x0000001000047882 */ /* 0x000fca0000000000 */
[----:B------:R-:W-:Y:S04]  /*2fa0*/  DEPBAR.LE SB1, 0x36 ;  /* 0x00009d800000791a */ /* 0x000fe80000000000 */
[----:B------:R-:W1:Y:S02]  /*2fb0*/  UTCATOMSWS.FIND_AND_SET.ALIGN UP0, UR4, UR4 ;  /* 0x00000004000475e3 */ /* 0x000e640008000800 */
[----:B-1----:R-:W-:Y:S01]  /*2fc0*/  MOV R4, UR4 ;  /* 0x0000000400047c02 */ /* 0x002fe20008000f00 */
[----:B------:R-:W-:Y:S05]  /*2fd0*/  BRA.U !UP0, `(.L_x_59) ;  /* 0xfffffffd08e87547 */ /* 0x000fea000b83ffff */
.L_x_58:
[-C--:B------:R-:W-:Y:S02]  /*2fe0*/  SHF.L.U32 R3, R3, R4.reuse, RZ ;  /* 0x0000000403037219 */ /* 0x080fe400000006ff */
[----:B------:R-:W-:Y:S01]  /*2ff0*/  SHF.L.U32 R0, R0, R4, RZ ;  /* 0x0000000400007219 */ /* 0x000fe200000006ff */
[----:B------:R-:W-:Y:S02]  /*3000*/  IMAD.SHL.U32 R4, R4, 0x20, RZ ;  /* 0x0000002004047824 */ /* 0x000fe400078e00ff */
[----:B------:R1:W-:Y:S04]  /*3010*/  ATOMS.OR RZ, [UR5+0x14], R3 ;  /* 0x00001403ffff798c */ /* 0x0003e8000b000005 */
[----:B------:R1:W-:Y:S04]  /*3020*/  ATOMS.OR RZ, [UR5+0x18], R0 ;  /* 0x00001800ffff798c */ /* 0x0003e8000b000005 */
[----:B------:R1:W-:Y:S01]  /*3030*/  STS [UR6+0x120], R4 ;  /* 0x00012004ff007988 */ /* 0x0003e20008000806 */
[----:B------:R-:W-:Y:S05]  /*3040*/  BRA `(.L_x_57) ;  /* 0x0000000000107947 */ /* 0x000fea0003800000 */
.L_x_56:
[----:B------:R-:W-:Y:S02]  /*3050*/  MOV R0, 0xffffffff ;  /* 0xffffffff00007802 */ /* 0x000fe40000000f00 */
[----:B------:R-:W-:-:S03]  /*3060*/  MOV R4, 0x3090 ;  /* 0x0000309000047802 */ /* 0x000fc60000000f00 */
[----:B------:R1:W-:Y:S04]  /*3070*/  STS [UR6+0x120], R0 ;  /* 0x00012000ff007988 */ /* 0x0003e80008000806 */
[----:B-1---5:R-:W-:Y:S05]  /*3080*/  CALL.REL.NOINC `($__internal_1_$__cuda_sm10x_tcgen05_guardrail_trap_phase_invalid_during_alloc) ;  /* 0x0000005000707944 */ /* 0x022fea0003c00000 */
.L_x_57:
[----:B------:R-:W-:Y:S05]  /*3090*/  WARPSYNC.ALL ;  /* 0x0000000000007948 */ /* 0x000fea0003800000 */
[----:B------:R-:W2:Y:S01]  /*30a0*/  S2UR UR4, SR_CgaCtaId ;  /* 0x00000000000479c3 */ /* 0x000ea20000008800 */
[----:B------:R-:W-:Y:S01]  /*30b0*/  UMOV UR26, 0x400 ;  /* 0x00000400001a7882 */ /* 0x000fe20000000000 */
[----:B------:R-:W-:-:S06]  /*30c0*/  NOP ;  /* 0x0000000000007918 */ /* 0x000fcc0000000000 */
[----:B------:R-:W-:Y:S06]  /*30d0*/  BAR.ARV 0x6, 0xa0 ;  /* 0x0182800000007b1d */ /* 0x000fec0000002000 */
[----:B------:R-:W3:Y:S01]  /*30e0*/  LDCU UR5, c[0x0][0x38c] ;  /* 0x00007180ff0577ac */ /* 0x000ee20008000800 */
[----:B------:R-:W-:Y:S01]  /*30f0*/  LOP3.LUT R2, R2, 0xffff, RZ, 0xc0, !PT ;  /* 0x0000ffff02027812 */ /* 0x000fe200078ec0ff */
[----:B------:R-:W-:Y:S01]  /*3100*/  IMAD.MOV.U32 R11, RZ, RZ, 0x1 ;  /* 0x00000001ff0b7424 */ /* 0x000fe200078e00ff */
[----:B------:R-:W-:Y:S01]  /*3110*/  CS2R R8, SRZ ;  /* 0x0000000000087805 */ /* 0x000fe2000001ff00 */
[----:B------:R-:W4:Y:S01]  /*3120*/  LDCU UR7, c[0x0][0x38c] ;  /* 0x00007180ff0777ac */ /* 0x000f220008000800 */
[----:B------:R-:W-:Y:S01]  /*3130*/  R2UR UR27, R2 ;  /* 0x00000000021b72ca */ /* 0x000fe200000e0000 */
[----:B------:R-:W-:Y:S01]  /*3140*/  IMAD.MOV.U32 R10, RZ, RZ, RZ ;  /* 0x000000ffff0a7224 */ /* 0x000fe200078e00ff */
[----:B------:R-:W-:Y:S01]  /*3150*/  UMOV UR30, URZ ;  /* 0x000000ff001e7c82 */ /* 0x000fe20008000000 */
[----:B------:R-:W-:Y:S01]  /*3160*/  UMOV UR24, URZ ;  /* 0x000000ff00187c82 */ /* 0x000fe20008000000 */
[----:B--2---:R-:W-:Y:S01]  /*3170*/  ULEA UR26, UR4, UR26, 0x18 ;  /* 0x0000001a041a7291 */ /* 0x004fe2000f8ec0ff */
[----:B------:R-:W-:Y:S01]  /*3180*/  UMOV UR38, 0x0 ;  /* 0x0000000000267882 */ /* 0x000fe20000000000 */
[----:B------:R-:W-:-:S02]  /*3190*/  UMOV UR39, 0x42004a0 ;  /* 0x042004a000277882 */ /* 0x000fc40000000000 */
[----:B------:R-:W-:Y:S02]  /*31a0*/  UIADD3 UR4, UPT, UPT, UR26, 0x4400, URZ ;  /* 0x000044001a047890 */ /* 0x000fe4000fffe0ff */
[----:B------:R-:W-:Y:S02]  /*31b0*/  UIADD3 UR6, UPT, UPT, UR26, 0xc400, URZ ;  /* 0x0000c4001a067890 */ /* 0x000fe4000fffe0ff */
[----:B---3--:R-:W-:Y:S01]  /*31c0*/  UIADD3 UR5, UPT, UPT, UR5, 0x7f, URZ ;  /* 0x0000007f05057890 */ /* 0x008fe2000fffe0ff */
[----:B-1----:R-:W1:Y:S01]  /*31d0*/  LDS R0, [UR26+0x120] ;  /* 0x0001201aff007984 */ /* 0x002e620008000800 */
[----:B------:R-:W-:Y:S01]  /*31e0*/  UMOV UR36, 0x0 ;  /* 0x0000000000247882 */ /* 0x000fe20000000000 */
[----:B------:R-:W-:Y:S01]  /*31f0*/  UMOV UR37, 0x42004a0 ;  /* 0x042004a000257882 */ /* 0x000fe20000000000 */
[----:B------:R-:W-:Y:S02]  /*3200*/  USHF.R.S32.HI UR40, URZ, 0x1f, UR5 ;  /* 0x0000001fff287899 */ /* 0x000fe40008011405 */
[----:B----4-:R-:W-:-:S02]  /*3210*/  UISETP.GE.AND UP4, UPT, UR7, 0x1, UPT ;  /* 0x000000010700788c */ /* 0x010fc4000bf86270 */
[----:B------:R-:W-:Y:S02]  /*3220*/  ULEA.HI UR40, UR40, UR5, URZ, 0x7 ;  /* 0x0000000528287291 */ /* 0x000fe4000f8f38ff */
[----:B------:R-:W-:Y:S02]  /*3230*/  USHF.R.U32.HI UR5, URZ, 0x4, UR4 ;  /* 0x00000004ff057899 */ /* 0x000fe40008011604 */
[----:B------:R-:W-:Y:S02]  /*3240*/  USHF.R.S32.HI UR40, URZ, 0x7, UR40 ;  /* 0x00000007ff287899 */ /* 0x000fe40008011428 */
[----:B------:R-:W-:Y:S02]  /*3250*/  USHF.R.U32.HI UR4, URZ, 0x4, UR6 ;  /* 0x00000004ff047899 */ /* 0x000fe40008011606 */
[----:B------:R-:W-:Y:S02]  /*3260*/  UISETP.LT.AND UP0, UPT, UR40, 0x1, UPT ;  /* 0x000000012800788c */ /* 0x000fe4000bf01270 */
[----:B------:R-:W-:-:S02]  /*3270*/  ULOP3.LUT UR5, UR5, 0x3fff, URZ, 0xc0, !UPT ;  /* 0x00003fff05057892 */ /* 0x000fc4000f8ec0ff */
[----:B------:R-:W-:Y:S02]  /*3280*/  ULOP3.LUT UR4, UR4, 0x3fff, URZ, 0xc0, !UPT ;  /* 0x00003fff04047892 */ /* 0x000fe4000f8ec0ff */
[----:B------:R-:W-:Y:S02]  /*3290*/  USEL UR41, UR40, 0x1, !UP0 ;  /* 0x0000000128297887 */ /* 0x000fe4000c000000 */
[----:B------:R-:W-:Y:S02]  /*32a0*/  ULOP3.LUT UR28, UR5, 0x10000, URZ, 0xfc, !UPT ;  /* 0x00010000051c7892 */ /* 0x000fe4000f8efcff */
[----:B------:R-:W-:Y:S02]  /*32b0*/  ULOP3.LUT UR29, UR4, 0x10000, URZ, 0xfc, !UPT ;  /* 0x00010000041d7892 */ /* 0x000fe4000f8efcff */
[----:B------:R-:W-:Y:S01]  /*32c0*/  UIADD3 UR41, UPT, UPT, -UR41, URZ, URZ ;  /* 0x000000ff29297290 */ /* 0x000fe2000fffe1ff */
[----:B------:R-:W-:Y:S01]  /*32d0*/  UMOV UR34, 0x0 ;  /* 0x0000000000227882 */ /* 0x000fe20000000000 */
[----:B------:R-:W-:Y:S01]  /*32e0*/  UMOV UR35, 0x42004a0 ;  /* 0x042004a000237882 */ /* 0x000fe20000000000 */
[----:B------:R-:W-:Y:S01]  /*32f0*/  UMOV UR32, 0x0 ;  /* 0x0000000000207882 */ /* 0x000fe20000000000 */
[----:B------:R-:W-:Y:S01]  /*3300*/  UMOV UR33, 0x42004a0 ;  /* 0x042004a000217882 */ /* 0x000fe20000000000 */
[----:B-1----:R-:W-:-:S15]  /*3310*/  R2UR UR42, R0 ;  /* 0x00000000002a72ca */ /* 0x002fde00000e0000 */
.L_x_66:
[----:B------:R-:W-:Y:S02]  /*3320*/  LEA R0, R10, UR26, 0x3 ;  /* 0x0000001a0a007c11 */ /* 0x000fe4000f8e18ff */
[----:B------:R-:W-:Y:S02]  /*3330*/  SHF.L.U32 R2, R9, 0x1f, RZ ;  /* 0x0000001f09027819 */ /* 0x000fe400000006ff */
[----:B------:R-:W-:Y:S01]  /*3340*/  PLOP3.LUT P0, PT, PT, PT, UP4, 0x80, 0x8 ;  /* 0x000000000008781c */ /* 0x000fe20003f0f048 */
[----:B------:R-:W-:Y:S01]  /*3350*/  VIADD R3, R0, 0x80 ;  /* 0x0000008000037836 */ /* 0x000fe20000000000 */
[----:B-1----:R-:W1:Y:S02]  /*3360*/  SYNCS.PHASECHK.TRANS64.TRYWAIT P1, [R0+URZ+0x70], R2 ;  /* 0x00007002000075a7 */ /* 0x002e6400080211ff */
[----:B-1-3--:R-:W-:Y:S09]  /*3370*/  @!P1 BRA `(.L_x_60) ;  /* 0x0000004800409947 */ /* 0x00aff20003800000 */
.L_x_127:
[----:B------:R-:W-:Y:S01]  /*3380*/  LEA R4, R10, UR26, 0x4 ;  /* 0x0000001a0a047c11 */ /* 0x000fe2000f8e20ff */
[----:B------:R-:W-:Y:S01]  /*3390*/  @UP4 ULEA UR4, UR24, UR26, 0x3 ;  /* 0x0000001a18044291 */ /* 0x000fe2000f8e18ff */
[----:B------:R-:W-:Y:S01]  /*33a0*/  PLOP3.LUT P2, PT, PT, PT, PT, 0x80, 0x8 ;  /* 0x000000000008781c */ /* 0x000fe20003f4f070 */
[----:B------:R-:W-:Y:S01]  /*33b0*/  ULEA UR31, UR30, UR26, 0x3 ;  /* 0x0000001a1e1f7291 */ /* 0x000fe2000f8e18ff */
[----:B------:R-:W-:Y:S02]  /*33c0*/  PRMT R3, RZ, 0x654, R3 ;  /* 0x00000654ff037816 */ /* 0x000fe40000000003 */
[----:B------:R-:W2:Y:S01]  /*33d0*/  LDS.128 R4, [R4+0x100] ;  /* 0x0001000004047984 */ /* 0x000ea20000000c00 */
[----:B-1----:R-:W-:Y:S02]  /*33e0*/  @P0 SHF.L.U32 R2, R8, 0x1f, RZ ;  /* 0x0000001f08020819 */ /* 0x002fe400000006ff */
[----:B------:R-:W-:Y:S01]  /*33f0*/  SHF.L.U32 R0, R11, 0x1f, RZ ;  /* 0x0000001f0b007819 */ /* 0x000fe200000006ff */
[----:B------:R-:W-:Y:S01]  /*3400*/  @!PT LDS RZ, [RZ] ;  /* 0x00000000fffff984 */ /* 0x000fe20000000800 */
[----:B------:R-:W-:Y:S01]  /*3410*/  @!PT LDS RZ, [RZ] ;  /* 0x00000000fffff984 */ /* 0x000fe20000000800 */
[----:B------:R-:W-:Y:S01]  /*3420*/  @!PT LDS RZ, [RZ] ;  /* 0x00000000fffff984 */ /* 0x000fe20000000800 */
[----:B------:R-:W-:Y:S01]  /*3430*/  @!PT LDS RZ, [RZ] ;  /* 0x00000000fffff984 */ /* 0x000fe20000000800 */
[----:B------:R1:W-:Y:S06]  /*3440*/  MEMBAR.ALL.CTA ;  /* 0x0000000000007992 */ /* 0x0003ec0000008000 */
[----:B-1----:R-:W1:Y:S02]  /*3450*/  FENCE.VIEW.ASYNC.S ;  /* 0x00000000000073c6 */ /* 0x002e640000000000 */
[----:B-1----:R1:W-:Y:S01]  /*3460*/  SYNCS.ARRIVE.TRANS64.RED.A1T0 RZ, [R3+URZ], RZ ;  /* 0x000000ff03ff79a7 */ /* 0x0023e200081004ff */
[----:B------:R1:W3:Y:S01]  /*3470*/  @P0 SYNCS.PHASECHK.TRANS64.TRYWAIT P2, [UR4], R2 ;  /* 0x00000002ff0005a7 */ /* 0x0002e20008041104 */
[----:B------:R-:W-:Y:S01]  /*3480*/  ULEA.HI UR4, UR30, UR30, URZ, 0x1 ;  /* 0x0000001e1e047291 */ /* 0x000fe2000f8f08ff */
[----:B--2---:R-:W-:-:S03]  /*3490*/  LOP3.LUT P1, RZ, R6, 0x1, RZ, 0xc0, !PT ;  /* 0x0000000106ff7812 */ /* 0x004fc6000782c0ff */
[----:B------:R-:W-:Y:S02]  /*34a0*/  USHF.L.U32 UR11, UR4, 0x6, URZ ;  /* 0x00000006040b7899 */ /* 0x000fe400080006ff */
[----:B------:R-:W-:Y:S02]  /*34b0*/  ULOP3.LUT UR4, UR4, 0xffe, URZ, 0xc0, !UPT ;  /* 0x00000ffe04047892 */ /* 0x000fe4000f8ec0ff */
[----:B------:R-:W-:Y:S02]  /*34c0*/  ULOP3.LUT UR11, UR11, 0xffffff80, URZ, 0xc0, !UPT ;  /* 0xffffff800b0b7892 */ /* 0x000fe4000f8ec0ff */
[----:B------:R-:W-:Y:S02]  /*34d0*/  UIADD3 UR4, UPT, UPT, -UR4, UR30, URZ ;  /* 0x0000001e04047290 */ /* 0x000fe4000fffe1ff */
[----:B------:R-:W-:Y:S01]  /*34e0*/  UIADD3 UR11, UPT, UPT, UR42, UR11, URZ ;  /* 0x0000000b2a0b7290 */ /* 0x000fe2000fffe0ff */
[----:B------:R-:W2:Y:S03]  /*34f0*/  SYNCS.PHASECHK.TRANS64.TRYWAIT P0, [UR31+0xb0], R0 ;  /* 0x0000b000ff0075a7 */ /* 0x000ea6000800111f */
[----:B------:R-:W-:Y:S01]  /*3500*/  ULEA UR11, UR4, UR11, 0x14 ;  /* 0x0000000b040b7291 */ /* 0x000fe2000f8ea0ff */
[----:B-123--:R-:W-:Y:S11]  /*3510*/  @!P0 BRA `(.L_x_61) ;  /* 0x0000004400ec8947 */ /* 0x00eff60003800000 */
.L_x_129:
[----:B------:R-:W-:Y:S01]  /*3520*/  IADD3 R10, PT, PT, R10, 0x1, RZ ;  /* 0x000000010a0a7810 */ /* 0x000fe20007ffe0ff */
[----:B------:R-:W-:Y:S06]  /*3530*/  BRA.U !UP4, `(.L_x_62) ;  /* 0x000000010cc07547 */ /* 0x000fec000b800000 */
[----:B------:R-:W-:Y:S01]  /*3540*/  UPLOP3.LUT UP2, UPT, UPT, UPT, UPT, 0x40, 0x4 ;  /* 0x000000000004789c */ /* 0x000fe20003f4e870 */
[----:B------:R-:W-:Y:S01]  /*3550*/  UMOV UR23, UR41 ;  /* 0x0000002900177c82 */ /* 0x000fe20008000000 */
[----:B------:R-:W-:Y:S01]  /*3560*/  UMOV UR22, UR40 ;  /* 0x0000002800167c82 */ /* 0x000fe20008000000 */
[----:B------:R-:W-:-:S08]  /*3570*/  UMOV UR10, UR24 ;  /* 0x00000018000a7c82 */ /* 0x000fd00008000000 */
.L_x_65:
[----:B------:R-:W-:Y:S02]  /*3580*/  UIADD3 UR23, UPT, UPT, UR23, 0x1, URZ ;  /* 0x0000000117177890 */ /* 0x000fe4000fffe0ff */
[----:B--2---:R-:W-:Y:S02]  /*3590*/  ULEA UR5, UR10, UR26, 0x3 ;  /* 0x0000001a0a057291 */ /* 0x004fe4000f8e18ff */
[----:B------:R-:W-:Y:S01]  /*35a0*/  UISETP.NE.AND UP3, UPT, UR23, URZ, UPT ;  /* 0x000000ff1700728c */ /* 0x000fe2000bf65270 */
[----:B---3--:R-:W-:Y:S10]  /*35b0*/  @P2 BRA `(.L_x_63) ;  /* 0x00000000000c2947 */ /* 0x008ff40003800000 */
[----:B-1----:R-:W-:Y:S04]  /*35c0*/  SHF.L.U32 R2, R8, 0x1f, RZ ;  /* 0x0000001f08027819 */ /* 0x002fe800000006ff */
[----:B------:R-:W1:Y:S02]  /*35d0*/  SYNCS.PHASECHK.TRANS64.TRYWAIT P0, [UR5], R2 ;  /* 0x00000002ff0075a7 */ /* 0x000e640008001105 */
[----:B-1----:R-:W-:Y:S05]  /*35e0*/  @!P0 BRA `(.L_x_64) ;  /* 0x0000004400d08947 */ /* 0x002fea0003800000 */
.L_x_63:
[----:B------:R-:W-:Y:S01]  /*35f0*/  UISETP.NE.AND UP0, UPT, UR22, 0x1, UPT ;  /* 0x000000011600788c */ /* 0x000fe2000bf05270 */
[----:B------:R-:W-:Y:S01]  /*3600*/  PLOP3.LUT P2, PT, PT, PT, PT, 0x80, 0x8 ;  /* 0x000000000008781c */ /* 0x000fe20003f4f070 */
[----:B------:R-:W-:Y:S02]  /*3610*/  UIADD3 UR4, UPT, UPT, UR10, 0x1, URZ ;  /* 0x000000010a047890 */ /* 0x000fe4000fffe0ff */
[----:B------:R-:W-:Y:S02]  /*3620*/  UIADD3 UR25, UPT, UPT, UR5, 0x20, URZ ;  /* 0x0000002005197890 */ /* 0x000fe4000fffe0ff */
[----:B------:R-:W-:Y:S01]  /*3630*/  UISETP.NE.AND UP1, UPT, UR4, 0x4, UPT ;  /* 0x000000040400788c */ /* 0x000fe2000bf25270 */
[----:B------:R-:W-:Y:S01]  /*3640*/  PLOP3.LUT P0, PT, PT, PT, UP0, 0x80, 0x8 ;  /* 0x000000000008781c */ /* 0x000fe20003f0f008 */
[----:B------:R-:W-:Y:S02]  /*3650*/  UIADD3 UR22, UPT, UPT, UR22, -0x1, URZ ;  /* 0xffffffff16167890 */ /* 0x000fe4000fffe0ff */
[----:B------:R-:W-:Y:S02]  /*3660*/  USEL UR6, URZ, 0x1, UP1 ;  /* 0x00000001ff067887 */ /* 0x000fe40008800000 */
[----:B------:R-:W-:Y:S01]  /*3670*/  USEL UR24, UR4, URZ, UP1 ;  /* 0x000000ff04187287 */ /* 0x000fe20008800000 */
[----:B------:R-:W-:Y:S01]  /*3680*/  UMOV UR7, 0x40004040 ;  /* 0x4000404000077882 */ /* 0x000fe20000000000 */
[----:B------:R-:W-:Y:S02]  /*3690*/  UMOV UR5, 0x40004040 ;  /* 0x4000404000057882 */ /* 0x000fe40000000000 */
[----:B------:R-:W-:Y:S01]  /*36a0*/  @UP0 ULEA UR4, UR24, UR26, 0x3 ;  /* 0x0000001a18040291 */ /* 0x000fe2000f8e18ff */
[----:B------:R-:W-:Y:S01]  /*36b0*/  LOP3.LUT R8, R8, UR6, RZ, 0x3c, !PT ;  /* 0x0000000608087c12 */ /* 0x000fe2000f8e3cff */
[----:B------:R-:W-:Y:S01]  /*36c0*/  ULEA UR6, UR10, UR29, 0xa ;  /* 0x0000001d0a067291 */ /* 0x000fe2000f8e50ff */
[----:B------:R-:W-:Y:S02]  /*36d0*/  UMOV UR21, 0x40004040 ;  /* 0x4000404000157882 */ /* 0x000fe40000000000 */
[----:B-1----:R-:W-:Y:S01]  /*36e0*/  @P0 SHF.L.U32 R0, R8, 0x1f, RZ ;  /* 0x0000001f08000819 */ /* 0x002fe200000006ff */
[----:B------:R-:W-:Y:S02]  /*36f0*/  UIADD3 UR20, UPT, UPT, UR6, 0x2, URZ ;  /* 0x0000000206147890 */ /* 0x000fe4000fffe0ff */
[----:B------:R-:W-:Y:S01]  /*3700*/  UIADD3 UR16, UPT, UPT, UR6, 0x4, URZ ;  /* 0x0000000406107890 */ /* 0x000fe2000fffe0ff */
[----:B------:R2:W3:Y:S01]  /*3710*/  @P0 SYNCS.PHASECHK.TRANS64.TRYWAIT P2, [UR4], R0 ;  /* 0x00000000ff0005a7 */ /* 0x0004e20008041104 */
[----:B------:R-:W-:Y:S02]  /*3720*/  ULEA UR4, UR10, UR28, 0x9 ;  /* 0x0000001c0a047291 */ /* 0x000fe4000f8e48ff */
[----:B------:R-:W-:Y:S02]  /*3730*/  UIADD3 UR12, UPT, UPT, UR6, 0x6, URZ ;  /* 0x00000006060c7890 */ /* 0x000fe4000fffe0ff */
[----:B------:R-:W-:Y:S02]  /*3740*/  UIADD3 UR18, UPT, UPT, UR4, 0x2, URZ ;  /* 0x0000000204127890 */ /* 0x000fe4000fffe0ff */
[----:B------:R-:W-:Y:S02]  /*3750*/  UIADD3 UR14, UPT, UPT, UR4, 0x4, URZ ;  /* 0x00000004040e7890 */ /* 0x000fe4000fffe0ff */
[----:B------:R-:W-:Y:S01]  /*3760*/  UIADD3 UR8, UPT, UPT, UR4, 0x6, URZ ;  /* 0x0000000604087890 */ /* 0x000fe2000fffe0ff */
[----:B------:R2:W-:Y:S01]  /*3770*/  UTCIMMA gdesc[UR4], gdesc[UR6], tmem[UR11], tmem[UR38], idesc[UR39], UP2 ;  /* 0x00ff2606040075ea */ /* 0x0005e2000900010b */
[----:B------:R-:W-:Y:S01]  /*3780*/  UPLOP3.LUT UP2, UPT, UPT, UPT, UPT, 0x80, 0x8 ;  /* 0x000000000008789c */ /* 0x000fe20003f4f070 */
[----:B------:R-:W-:Y:S01]  /*3790*/  UMOV UR19, 0x40004040 ;  /* 0x4000404000137882 */ /* 0x000fe20000000000 */
[----:B------:R-:W-:Y:S01]  /*37a0*/  UMOV UR17, 0x40004040 ;  /* 0x4000404000117882 */ /* 0x000fe20000000000 */
[----:B------:R2:W-:Y:S01]  /*37b0*/  UTCIMMA gdesc[UR18], gdesc[UR20], tmem[UR11], tmem[UR36], idesc[UR37], UPT ;  /* 0x00ff2414120075ea */ /* 0x0005e2000b80010b */
[----:B------:R-:W-:Y:S01]  /*37c0*/  UMOV UR15, 0x40004040 ;  /* 0x40004040000f7882 */ /* 0x000fe20000000000 */
[----:B------:R-:W-:Y:S01]  /*37d0*/  UMOV UR13, 0x40004040 ;  /* 0x40004040000d7882 */ /* 0x000fe20000000000 */
[----:B------:R-:W-:Y:S01]  /*37e0*/  UMOV UR9, 0x40004040 ;  /* 0x4000404000097882 */ /* 0x000fe20000000000 */
[----:B------:R2:W-:Y:S01]  /*37f0*/  UTCIMMA gdesc[UR14], gdesc[UR16], tmem[UR11], tmem[UR34], idesc[UR35], UPT ;  /* 0x00ff22100e0075ea */ /* 0x0005e2000b80010b */
[----:B------:R2:W-:Y:S01]  /*3800*/  UTCIMMA gdesc[UR8], gdesc[UR12], tmem[UR11], tmem[UR32], idesc[UR33], UPT ;  /* 0x00ff200c080075ea */ /* 0x0005e2000b80010b */
[----:B------:R2:W-:Y:S01]  /*3810*/  UTCBAR.MULTICAST [UR25], URZ, UR27 ;  /* 0x000000ff190073e9 */ /* 0x0005e2000800081b */
[----:B------:R-:W-:Y:S01]  /*3820*/  UMOV UR10, UR24 ;  /* 0x00000018000a7c82 */ /* 0x000fe20008000000 */
[----:B------:R-:W-:Y:S05]  /*3830*/  BRA.U UP3, `(.L_x_65) ;  /* 0xfffffffd03507547 */ /* 0x000fea000b83ffff */
.L_x_62:
[----:B--2---:R-:W-:Y:S01]  /*3840*/  UIADD3 UR4, UPT, UPT, UR30, 0x1, URZ ;  /* 0x000000011e047890 */ /* 0x004fe2000fffe0ff */
[C---:B------:R-:W-:Y:S01]  /*3850*/  ISETP.NE.AND P0, PT, R10.reuse, 0x2, PT ;  /* 0x000000020a00780c */ /* 0x040fe20003f05270 */
[----:B------:R-:W-:Y:S02]  /*3860*/  UIADD3 UR5, UPT, UPT, UR31, 0x90, URZ ;  /* 0x000000901f057890 */ /* 0x000fe4000fffe0ff */
[----:B------:R-:W-:Y:S01]  /*3870*/  UISETP.NE.AND UP0, UPT, UR4, 0x4, UPT ;  /* 0x000000040400788c */ /* 0x000fe2000bf05270 */
[----:B-1----:R-:W-:Y:S02]  /*3880*/  SEL R0, RZ, 0x1, P0 ;  /* 0x00000001ff007807 */ /* 0x002fe40000000000 */
[----:B------:R-:W-:Y:S01]  /*3890*/  SEL R10, R10, RZ, P0 ;  /* 0x000000ff0a0a7207 */ /* 0x000fe20000000000 */
[----:B------:R-:W-:Y:S01]  /*38a0*/  USEL UR6, URZ, 0x1, UP0 ;  /* 0x00000001ff067887 */ /* 0x000fe20008000000 */
[----:B------:R-:W-:Y:S01]  /*38b0*/  LOP3.LUT R9, R9, R0, RZ, 0x3c, !PT ;  /* 0x0000000009097212 */ /* 0x000fe200078e3cff */
[----:B------:R-:W-:Y:S01]  /*38c0*/  USEL UR30, UR4, URZ, UP0 ;  /* 0x000000ff041e7287 */ /* 0x000fe20008000000 */
[----:B------:R1:W-:Y:S03]  /*38d0*/  UTCBAR [UR5], URZ ;  /* 0x000000ff050073e9 */ /* 0x0003e600080000ff */
[----:B------:R-:W-:Y:S01]  /*38e0*/  LOP3.LUT R11, R11, UR6, RZ, 0x3c, !PT ;  /* 0x000000060b0b7c12 */ /* 0x000fe2000f8e3cff */
[----:B------:R-:W-:Y:S07]  /*38f0*/  @P1 BRA `(.L_x_66) ;  /* 0xfffffff800881947 */ /* 0x000fee000383ffff */
[----:B------:R-:W2:Y:S01]  /*3900*/  S2UR UR8, SR_CgaCtaId ;  /* 0x00000000000879c3 */ /* 0x000ea20000008800 */
[----:B------:R-:W-:Y:S01]  /*3910*/  ELECT P0, URZ, PT ;  /* 0x0000000000ff782f */ /* 0x000fe20003800000 */
[----:B------:R-:W-:Y:S01]  /*3920*/  IMAD.MOV.U32 R0, RZ, RZ, 0x1 ;  /* 0x00000001ff007424 */ /* 0x000fe200078e00ff */
[----:B------:R-:W-:Y:S01]  /*3930*/  UIADD3 UR26, UPT, UPT, UR26, 0xb0, URZ ;  /* 0x000000b01a1a7890 */ /* 0x000fe2000fffe0ff */
[----:B------:R-:W-:Y:S01]  /*3940*/  SHF.L.U32 R2, R11, 0x1f, RZ ;  /* 0x0000001f0b027819 */ /* 0x000fe200000006ff */
[----:B------:R-:W-:-:S03]  /*3950*/  UMOV UR4, 0x40 ;  /* 0x0000004000047882 */ /* 0x000fc60000000000 */
[----:B------:R-:W-:Y:S01]  /*3960*/  UVIRTCOUNT.DEALLOC.SMPOOL 0x80 ;  /* 0x000000800000784c */ /* 0x000fe20000000000 */
[----:B--2---:R-:W-:Y:S02]  /*3970*/  ULEA UR8, UR8, UR4, 0x18 ;  /* 0x0000000408087291 */ /* 0x004fe4000f8ec0ff */
[----:B------:R-:W-:-:S07]  /*3980*/  ULEA UR4, UR30, UR26, 0x3 ;  /* 0x0000001a1e047291 */ /* 0x000fce000f8e18ff */
[----:B------:R2:W-:Y:S02]  /*3990*/  @P0 STS.U8 [UR8+0x1c], R0 ;  /* 0x00001c00ff000988 */ /* 0x0005e40008000008 */
[----:B------:R-:W4:Y:S02]  /*39a0*/  SYNCS.PHASECHK.TRANS64.TRYWAIT P0, [UR4], R2 ;  /* 0x00000002ff0075a7 */ /* 0x000f240008001104 */
[----:B--2-4-:R-:W-:Y:S05]  /*39b0*/  @!P0 BRA `(.L_x_67) ;  /* 0x0000004000f48947 */ /* 0x014fea0003800000 */
.L_x_132:
[----:B------:R-:W-:-:S04]  /*39c0*/  UIADD3 UR4, UPT, UPT, UR30, 0x1, URZ ;  /* 0x000000011e047890 */ /* 0x000fc8000fffe0ff */
[----:B------:R-:W-:-:S04]  /*39d0*/  UISETP.NE.AND UP0, UPT, UR4, 0x4, UPT ;  /* 0x000000040400788c */ /* 0x000fc8000bf05270 */
[----:B------:R-:W-:Y:S02]  /*39e0*/  USEL UR6, URZ, 0x1, UP0 ;  /* 0x00000001ff067887 */ /* 0x000fe40008000000 */
[----:B------:R-:W-:-:S04]  /*39f0*/  USEL UR4, UR4, URZ, UP0 ;  /* 0x000000ff04047287 */ /* 0x000fc80008000000 */
[----:B-1----:R-:W-:Y:S01]  /*3a00*/  ULEA UR5, UR4, UR26, 0x3 ;  /* 0x0000001a04057291 */ /* 0x002fe2000f8e18ff */
[----:B--2---:R-:W-:-:S04]  /*3a10*/  LOP3.LUT R2, R11, UR6, RZ, 0x3c, !PT ;  /* 0x000000060b027c12 */ /* 0x004fc8000f8e3cff */
[----:B------:R-:W-:-:S04]  /*3a20*/  SHF.L.U32 R3, R2, 0x1f, RZ ;  /* 0x0000001f02037819 */ /* 0x000fc800000006ff */
[----:B------:R-:W1:Y:S02]  /*3a30*/  SYNCS.PHASECHK.TRANS64.TRYWAIT P0, [UR5], R3 ;  /* 0x00000003ff0075a7 */ /* 0x000e640008001105 */
[----:B-1----:R-:W-:Y:S05]  /*3a40*/  @!P0 BRA `(.L_x_68) ;  /* 0x0000004000e88947 */ /* 0x002fea0003800000 */
.L_x_134:
        /* <DEDUP_REMOVED lines=9> */
.L_x_136:
[----:B------:R-:W-:-:S04]  /*3ae0*/  UIADD3 UR4, UPT, UPT, UR4, 0x1, URZ ;  /* 0x0000000104047890 */ /* 0x000fc8000fffe0ff */
[----:B------:R-:W-:-:S04]  /*3af0*/  UISETP.NE.AND UP0, UPT, UR4, 0x4, UPT ;  /* 0x000000040400788c */ /* 0x000fc8000bf05270 */
[----:B------:R-:W-:Y:S02]  /*3b00*/  USEL UR5, URZ, 0x1, UP0 ;  /* 0x00000001ff057887 */ /* 0x000fe40008000000 */
[----:B------:R-:W-:-:S04]  /*3b10*/  USEL UR4, UR4, URZ, UP0 ;  /* 0x000000ff04047287 */ /* 0x000fc80008000000 */
[----:B------:R-:W-:Y:S01]  /*3b20*/  ULEA UR4, UR4, UR26, 0x3 ;  /* 0x0000001a04047291 */ /* 0x000fe2000f8e18ff */
[----:B------:R-:W-:-:S04]  /*3b30*/  LOP3.LUT R2, R2, UR5, RZ, 0x3c, !PT ;  /* 0x0000000502027c12 */ /* 0x000fc8000f8e3cff */
[----:B------:R-:W-:-:S04]  /*3b40*/  SHF.L.U32 R2, R2, 0x1f, RZ ;  /* 0x0000001f02027819 */ /* 0x000fc800000006ff */
[----:B------:R-:W2:Y:S02]  /*3b50*/  SYNCS.PHASECHK.TRANS64.TRYWAIT P0, [UR4], R2 ;  /* 0x00000002ff0075a7 */ /* 0x000ea40008001104 */
[----:B--2---:R-:W-:Y:S05]  /*3b60*/  @!P0 BRA `(.L_x_70) ;  /* 0x0000004000d08947 */ /* 0x004fea0003800000 */
.L_x_138:
[----:B------:R-:W-:Y:S01]  /*3b70*/  NOP ;  /* 0x0000000000007918 */ /* 0x000fe20000000000 */
[----:B-1----:R-:W1:Y:S01]  /*3b80*/  LDS R0, [UR8+0x14] ;  /* 0x00001408ff007984 */ /* 0x002e620008000800 */
[----:B------:R-:W-:Y:S01]  /*3b90*/  ULOP3.LUT UR4, UR42, 0xffff, URZ, 0xc0, !UPT ;  /* 0x0000ffff2a047892 */ /* 0x000fe2000f8ec0ff */
[----:B------:R-:W-:Y:S01]  /*3ba0*/  UMOV UR5, 0xffff ;  /* 0x0000ffff00057882 */ /* 0x000fe20000000000 */
[----:B------:R-:W-:Y:S02]  /*3bb0*/  UMOV UR6, 0x1 ;  /* 0x0000000100067882 */ /* 0x000fe40000000000 */
[----:B------:R-:W-:-:S04]  /*3bc0*/  USHF.R.U32.HI UR4, URZ, 0x5, UR4 ;  /* 0x00000005ff047899 */ /* 0x000fc80008011604 */
[----:B------:R-:W-:Y:S02]  /*3bd0*/  USHF.L.U32 UR5, UR5, UR4, URZ ;  /* 0x0000000405057299 */ /* 0x000fe400080006ff */
[----:B------:R-:W-:-:S04]  /*3be0*/  USHF.L.U32 UR4, UR6, UR4, URZ ;  /* 0x0000000406047299 */ /* 0x000fc800080006ff */
[----:B-1----:R-:W-:-:S04]  /*3bf0*/  LOP3.LUT R0, R0, UR5, RZ, 0xc0, !PT ;  /* 0x0000000500007c12 */ /* 0x002fc8000f8ec0ff */
[----:B------:R-:W-:-:S13]  /*3c00*/  ISETP.NE.AND P0, PT, R0, UR5, PT ;  /* 0x0000000500007c0c */ /* 0x000fda000bf05270 */
[----:B------:R-:W-:Y:S05]  /*3c10*/  @P0 BRA `(.L_x_71) ;  /* 0x0000000000580947 */ /* 0x000fea0003800000 */
[----:B------:R-:W1:Y:S02]  /*3c20*/  LDS R0, [UR8+0x18] ;  /* 0x00001808ff007984 */ /* 0x000e640008000800 */
[----:B-1----:R-:W-:-:S04]  /*3c30*/  LOP3.LUT R0, R0, UR4, RZ, 0xc0, !PT ;  /* 0x0000000400007c12 */ /* 0x002fc8000f8ec0ff */
[----:B------:R-:W-:-:S13]  /*3c40*/  ISETP.NE.AND P0, PT, R0, UR4, PT ;  /* 0x0000000400007c0c */ /* 0x000fda000bf05270 */
[----:B------:R-:W-:Y:S05]  /*3c50*/  @P0 BRA `(.L_x_72) ;  /* 0x00000000003c0947 */ /* 0x000fea0003800000 */
[----:B------:R-:W1:Y:S01]  /*3c60*/  S2R R2, SR_LANEID ;  /* 0x0000000000027919 */ /* 0x000e620000000000 */
[----:B------:R-:W-:-:S06]  /*3c70*/  ULOP3.LUT UR5, URZ, UR5, URZ, 0x33, !UPT ;  /* 0x00000005ff057292 */ /* 0x000fcc000f8e33ff */
[----:B------:R-:W-:-:S04]  /*3c80*/  IMAD.U32 R0, RZ, RZ, UR5 ;  /* 0x00000005ff007e24 */ /* 0x000fc8000f8e00ff */
[----:B------:R2:W4:Y:S02]  /*3c90*/  REDUX UR7, R0 ;  /* 0x00000000000773c4 */ /* 0x0005240000000000 */
[----:B------:R1:W-:Y:S01]  /*3ca0*/  UTCATOMSWS.AND URZ, UR5 ;  /* 0x0000000500ff79e3 */ /* 0x0003e20008000000 */
[----:B--2---:R-:W-:Y:S01]  /*3cb0*/  LOP3.LUT R0, RZ, UR4, RZ, 0x33, !PT ;  /* 0x00000004ff007c12 */ /* 0x004fe2000f8e33ff */
[----:B------:R-:W-:Y:S02]  /*3cc0*/  VOTEU.ANY UR4, UPT, PT ;  /* 0x0000000000047886 */ /* 0x000fe400038e0100 */
[----:B------:R-:W-:Y:S02]  /*3cd0*/  UFLO.U32 UR4, UR4 ;  /* 0x00000004000472bd */ /* 0x000fe400080e0000 */
[----:B------:R-:W2:Y:S04]  /*3ce0*/  REDUX UR6, R0 ;  /* 0x00000000000673c4 */ /* 0x000ea80000000000 */
[----:B-1----:R-:W-:-:S02]  /*3cf0*/  ISETP.EQ.U32.AND P0, PT, R2, UR4, PT ;  /* 0x0000000402007c0c */ /* 0x002fc4000bf02070 */
[----:B----4-:R-:W-:-:S11]  /*3d00*/  MOV R2, UR7 ;  /* 0x0000000700027c02 */ /* 0x010fd60008000f00 */
[----:B------:R1:W-:Y:S01]  /*3d10*/  @P0 ATOMS.AND RZ, [UR8+0x14], R2 ;  /* 0x00001402ffff098c */ /* 0x0003e2000a800008 */
[----:B--2---:R-:W-:-:S05]  /*3d20*/  IMAD.U32 R0, RZ, RZ, UR6 ;  /* 0x00000006ff007e24 */ /* 0x004fca000f8e00ff */
[----:B------:R1:W-:Y:S01]  /*3d30*/  @P0 ATOMS.AND RZ, [UR8+0x18], R0 ;  /* 0x00001800ffff098c */ /* 0x0003e2000a800008 */
[----:B------:R-:W-:Y:S05]  /*3d40*/  BRA `(.L_x_73) ;  /* 0x0000000000147947 */ /* 0x000fea0003800000 */
.L_x_72:
[----:B------:R-:W-:Y:S02]  /*3d50*/  MOV R2, 0x3d70 ;  /* 0x00003d7000027802 */ /* 0x000fe40000000f00 */
[----:B---3-5:R-:W-:Y:S05]  /*3d60*/  CALL.REL.NOINC `($__internal_0_$__cuda_sm10x_tcgen05_guardrail_trap_col_being_dealloced_not_returned_by_alloc) ;  /* 0x00000044002c7944 */ /* 0x028fea0003c00000 */
[----:B------:R-:W-:Y:S05]  /*3d70*/  BRA `(.L_x_73) ;  /* 0x0000000000087947 */ /* 0x000fea0003800000 */
.L_x_71:
[----:B------:R-:W-:Y:S02]  /*3d80*/  MOV R2, 0x3da0 ;  /* 0x00003da000027802 */ /* 0x000fe40000000f00 */
[----:B---3-5:R-:W-:Y:S05]  /*3d90*/  CALL.REL.NOINC `($__internal_2_$__cuda_sm10x_tcgen05_guardrail_trap_unallocated_columns_being_dealloced) ;  /* 0x0000004400387944 */ /* 0x028fea0003c00000 */
.L_x_73:
[----:B------:R-:W-:Y:S01]  /*3da0*/  NOP ;  /* 0x0000000000007918 */ /* 0x000fe20000000000 */
[----:B------:R-:W-:Y:S05]  /*3db0*/  EXIT ;  /* 0x000000000000794d */ /* 0x000fea0003800000 */
.L_x_55:
[----:B------:R-:W-:-:S09]  /*3dc0*/  UISETP.NE.OR UP0, UPT, UR17, 0x3, !UP3 ;  /* 0x000000031100788c */ /* 0x000fd2000df05670 */
[----:B------:R-:W-:Y:S05]  /*3dd0*/  BRA.U UP0, `(.L_x_74) ;  /* 0x0000000d00807547 */ /* 0x000fea000b800000 */
[----:B------:R-:W1:Y:S01]  /*3de0*/  LDCU UR32, c[0x0][0x370] ;  /* 0x00006e00ff2077ac */ /* 0x000e620008000800 */
[----:B------:R-:W2:Y:S01]  /*3df0*/  LDC.64 R16, c[0x0][0x348] ;  /* 0x0000d200ff107b82 */ /* 0x000ea20000000a00 */
[----:B------:R-:W-:Y:S02]  /*3e00*/  HFMA2 R13, -RZ, RZ, 0, 0 ;  /* 0x00000000ff0d7431 */ /* 0x000fe400000001ff */
[----:B------:R-:W-:Y:S01]  /*3e10*/  IMAD.MOV.U32 R15, RZ, RZ, 0x1 ;  /* 0x00000001ff0f7424 */ /* 0x000fe200078e00ff */
[----:B------:R-:W1:Y:S01]  /*3e20*/  LDCU.128 UR28, c[0x0][0xb10] ;  /* 0x00016200ff1c77ac */ /* 0x000e620008000c00 */
[----:B------:R-:W-:Y:S01]  /*3e30*/  IMAD.MOV.U32 R14, RZ, RZ, RZ ;  /* 0x000000ffff0e7224 */ /* 0x000fe200078e00ff */
[----:B------:R-:W-:Y:S01]  /*3e40*/  MOV R7, 0x1000 ;  /* 0x0000100000077802 */ /* 0x000fe20000000f00 */
[----:B------:R-:W3:Y:S01]  /*3e50*/  LDCU UR27, c[0x0][0x374] ;  /* 0x00006e80ff1b77ac */ /* 0x000ee20008000800 */
[----:B------:R-:W4:Y:S01]  /*3e60*/  LDC.64 R2, c[0x0][0x888] ;  /* 0x00022200ff027b82 */ /* 0x000f220000000a00 */
[----:B------:R-:W3:Y:S01]  /*3e70*/  LDCU UR15, c[0x0][0xb0c] ;  /* 0x00016180ff0f77ac */ /* 0x000ee20008000800 */
[----:B------:R-:W2:Y:S06]  /*3e80*/  LDCU UR38, c[0x0][0xb20] ;  /* 0x00016400ff2677ac */ /* 0x000eac0008000800 */
[----:B------:R-:W4:Y:S01]  /*3e90*/  LDC.64 R4, c[0x0][0x890] ;  /* 0x00022400ff047b82 */ /* 0x000f220000000a00 */
[----:B------:R-:W2:Y:S01]  /*3ea0*/  LDCU UR4, c[0x0][0xb30] ;  /* 0x00016600ff0477ac */ /* 0x000ea20008000800 */
[----:B------:R-:W-:Y:S01]  /*3eb0*/  UMOV UR21, 0x400 ;  /* 0x0000040000157882 */ /* 0x000fe20000000000 */
[----:B-1----:R-:W-:-:S02]  /*3ec0*/  UIMAD.WIDE.U32 UR6, UR32, UR28, URZ ;  /* 0x0000001c200672a5 */ /* 0x002fc4000f8e00ff */
[----:B---3--:R-:W-:Y:S02]  /*3ed0*/  UIMAD.WIDE.U32 UR8, UR27, UR31, URZ ;  /* 0x0000001f1b0872a5 */ /* 0x008fe4000f8e00ff */
[----:B------:R-:W-:Y:S02]  /*3ee0*/  ULEA UR21, UR45, UR21, 0x18 ;  /* 0x000000152d157291 */ /* 0x000fe4000f8ec0ff */
[----:B------:R-:W-:Y:S02]  /*3ef0*/  UPLOP3.LUT UP3, UPT, UPT, UPT, UPT, 0x40, 0x4 ;  /* 0x000000000004789c */ /* 0x000fe40003f6e870 */
[----:B------:R-:W-:Y:S01]  /*3f00*/  UIADD3 UR33, UPT, UPT, UR21, 0x48, URZ ;  /* 0x0000004815217890 */ /* 0x000fe2000fffe0ff */
[----:B------:R-:W-:Y:S01]  /*3f10*/  UMOV UR6, UR7 ;  /* 0x0000000700067c82 */ /* 0x000fe20008000000 */
[----:B------:R-:W-:Y:S01]  /*3f20*/  UMOV UR34, UR9 ;  /* 0x0000000900227c82 */ /* 0x000fe20008000000 */
[----:B------:R-:W-:Y:S02]  /*3f30*/  UISETP.GE.AND UP0, UPT, UR42, 0x1, UPT ;  /* 0x000000012a00788c */ /* 0x000fe4000bf06270 */
[----:B------:R-:W-:Y:S01]  /*3f40*/  UISETP.NE.AND UP4, UPT, UR42, 0x1, UPT ;  /* 0x000000012a00788c */ /* 0x000fe2000bf85270 */
[----:B------:R-:W1:Y:S01]  /*3f50*/  LDCU.64 UR22, c[0x0][0xb28] ;  /* 0x00016500ff1677ac */ /* 0x000e620008000a00 */
[----:B------:R-:W-:-:S02]  /*3f60*/  UISETP.NE.AND UP6, UPT, UR15, 0x1, UPT ;  /* 0x000000010f00788c */ /* 0x000fc4000bfc5270 */
[----:B------:R-:W-:Y:S02]  /*3f70*/  UISETP.NE.AND UP5, UPT, UR30, 0x1, UPT ;  /* 0x000000011e00788c */ /* 0x000fe4000bfa5270 */
[----:B------:R-:W-:Y:S02]  /*3f80*/  UIADD3 UR17, UPT, UPT, UR21, 0x40, URZ ;  /* 0x0000004015117890 */ /* 0x000fe4000fffe0ff */
[----:B------:R-:W-:Y:S02]  /*3f90*/  UPRMT UR33, UR45, 0x654, UR33 ;  /* 0x000006542d217896 */ /* 0x000fe40008000021 */
[----:B------:R-:W-:Y:S02]  /*3fa0*/  USHF.R.U32.HI UR35, URZ, UR29, UR6 ;  /* 0x0000001dff237299 */ /* 0x000fe40008011606 */
[----:B--2---:R-:W-:Y:S02]  /*3fb0*/  USHF.R.U32.HI UR34, URZ, UR38, UR34 ;  /* 0x00000026ff227299 */ /* 0x004fe40008011622 */
[----:B------:R-:W-:-:S11]  /*3fc0*/  UISETP.NE.AND UP2, UPT, UR4, 0x1, UPT ;  /* 0x000000010400788c */ /* 0x000fd6000bf45270 */
.L_x_83:
[C---:B------:R-:W-:Y:S02]  /*3fd0*/  LEA R12, R14.reuse, UR21, 0x3 ;  /* 0x000000150e0c7c11 */ /* 0x040fe4000f8e18ff */
[----:B------:R-:W-:Y:S02]  /*3fe0*/  SHF.L.U32 R0, R13, 0x1f, RZ ;  /* 0x0000001f0d007819 */ /* 0x000fe400000006ff */
[----:B------:R-:W-:Y:S02]  /*3ff0*/  LEA R8, R14, UR21, 0x4 ;  /* 0x000000150e087c11 */ /* 0x000fe4000f8e20ff */
[----:B--2---:R-:W2:Y:S02]  /*4000*/  SYNCS.PHASECHK.TRANS64.TRYWAIT P0, [R12+URZ+0x70], R0 ;  /* 0x000070000c0075a7 */ /* 0x004ea400080011ff */
[----:B--2---:R-:W-:Y:S05]  /*4010*/  @!P0 BRA `(.L_x_75) ;  /* 0x0000003c00bc8947 */ /* 0x004fea0003800000 */
.L_x_139:
[----:B------:R-:W3:Y:S01]  /*4020*/  LDS.128 R8, [R8+0x100] ;  /* 0x0001000008087984 */ /* 0x000ee20000000c00 */
[----:B------:R-:W-:Y:S01]  /*4030*/  UISETP.GE.AND UP0, UPT, UR42, 0x1, UPT ;  /* 0x000000012a00788c */ /* 0x000fe2000bf06270 */
[----:B------:R-:W-:Y:S01]  /*4040*/  @!PT LDS RZ, [RZ] ;  /* 0x00000000fffff984 */ /* 0x000fe20000000800 */
[----:B------:R-:W-:Y:S01]  /*4050*/  @!PT LDS RZ, [RZ] ;  /* 0x00000000fffff984 */ /* 0x000fe20000000800 */
[----:B------:R-:W-:Y:S01]  /*4060*/  @!PT LDS RZ, [RZ] ;  /* 0x00000000fffff984 */ /* 0x000fe20000000800 */
[----:B------:R-:W-:Y:S01]  /*4070*/  @!PT LDS RZ, [RZ] ;  /* 0x00000000fffff984 */ /* 0x000fe20000000800 */
[----:B------:R1:W-:Y:S06]  /*4080*/  MEMBAR.ALL.CTA ;  /* 0x0000000000007992 */ /* 0x0003ec0000008000 */
[----:B-1----:R-:W1:Y:S01]  /*4090*/  FENCE.VIEW.ASYNC.S ;  /* 0x00000000000073c6 */ /* 0x002e620000000000 */
[----:B---3--:R-:W-:Y:S11]  /*40a0*/  LOP3.LUT P0, RZ, R10, 0x1, RZ, 0xc0, !PT ;  /* 0x000000010aff7812 */ /* 0x008ff6000780c0ff */
[----:B------:R-:W-:Y:S02]  /*40b0*/  @!UPT UIADD3 URZ, UPT, UPT, URZ, URZ, URZ ;  /* 0x000000fffffff290 */ /* 0x000fe4000fffe0ff */
[----:B-1----:R-:W-:Y:S01]  /*40c0*/  VOTEU.ANY UP1, P0 ;  /* 0x0000000000ff7886 */ /* 0x002fe20000020100 */
[----:B------:R-:W-:Y:S11]  /*40d0*/  PLOP3.LUT P0, PT, PT, PT, UP1, 0x80, 0x8 ;  /* 0x000000000008781c */ /* 0x000ff60003f0f018 */
[----:B------:R-:W-:Y:S02]  /*40e0*/  @!UPT UIADD3 URZ, UPT, UPT, URZ, URZ, URZ ;  /* 0x000000fffffff290 */ /* 0x000fe4000fffe0ff */
[----:B--2---:R-:W-:Y:S02]  /*40f0*/  @P0 SHF.R.U32.HI R0, RZ, 0x10, R9 ;  /* 0x00000010ff000819 */ /* 0x004fe40000011609 */
[----:B------:R-:W-:Y:S02]  /*4100*/  @P0 MOV R6, R8 ;  /* 0x0000000800060202 */ /* 0x000fe40000000f00 */
[----:B------:R-:W-:Y:S01]  /*4110*/  @P0 R2UR UR4, R0 ;  /* 0x00000000000402ca */ /* 0x000fe200000e0000 */
[----:B------:R-:W-:Y:S01]  /*4120*/  VIADD R0, R12, 0x80 ;  /* 0x000000800c007836 */ /* 0x000fe20000000000 */
[----:B------:R-:W-:Y:S02]  /*4130*/  @P0 LOP3.LUT R8, R9, 0xffff, RZ, 0xc0, !PT ;  /* 0x0000ffff09080812 */ /* 0x000fe400078ec0ff */
[----:B------:R-:W-:Y:S02]  /*4140*/  @P0 R2UR UR6, R6 ;  /* 0x00000000060602ca */ /* 0x000fe400000e0000 */
[----:B------:R-:W-:Y:S02]  /*4150*/  PRMT R0, RZ, 0x654, R0 ;  /* 0x00000654ff007816 */ /* 0x000fe40000000000 */
[----:B------:R-:W-:Y:S02]  /*4160*/  @P0 R2UR UR5, R8 ;  /* 0x00000000080502ca */ /* 0x000fe400000e0000 */
[----:B------:R1:W-:Y:S03]  /*4170*/  SYNCS.ARRIVE.TRANS64.RED.A1T0 RZ, [R0+URZ], RZ ;  /* 0x000000ff00ff79a7 */ /* 0x0003e600081004ff */
[----:B------:R-:W-:Y:S04]  /*4180*/  @UP1 UMOV UR26, UR4 ;  /* 0x00000004001a1c82 */ /* 0x000fe80008000000 */
[----:B------:R-:W-:Y:S04]  /*4190*/  @UP1 UMOV UR14, UR6 ;  /* 0x00000006000e1c82 */ /* 0x000fe80008000000 */
[----:B------:R-:W-:Y:S01]  /*41a0*/  @UP1 UMOV UR13, UR5 ;  /* 0x00000005000d1c82 */ /* 0x000fe20008000000 */
[----:B------:R-:W-:Y:S05]  /*41b0*/  BRA.U !UP0, `(.L_x_76) ;  /* 0x0000000108a47547 */ /* 0x000fea000b800000 */
[----:B------:R-:W-:Y:S02]  /*41c0*/  UIMAD.WIDE.U32 UR8, UR13, UR31, URZ ;  /* 0x0000001f0d0872a5 */ /* 0x000fe4000f8e00ff */
[----:B------:R-:W-:Y:S02]  /*41d0*/  UIMAD.WIDE.U32 UR10, UR14, UR28, URZ ;  /* 0x0000001c0e0a72a5 */ /* 0x000fe4000f8e00ff */
[----:B------:R-:W-:Y:S02]  /*41e0*/  USEL UR4, UR27, UR34, !UP5 ;  /* 0x000000221b047287 */ /* 0x000fe4000e800000 */
[----:B------:R-:W-:Y:S02]  /*41f0*/  USEL UR7, UR32, UR35, !UP6 ;  /* 0x0000002320077287 */ /* 0x000fe4000f000000 */
[----:B------:R-:W-:Y:S02]  /*4200*/  UIMAD.WIDE.U32 UR18, UR4, UR22, URZ ;  /* 0x00000016041272a5 */ /* 0x000fe4000f8e00ff */
[----:B------:R-:W-:Y:S01]  /*4210*/  UIMAD.WIDE.U32 UR24, UR7, UR22, URZ ;  /* 0x00000016071872a5 */ /* 0x000fe2000f8e00ff */
[----:B------:R-:W-:Y:S02]  /*4220*/  UMOV UR5, UR9 ;  /* 0x0000000900057c82 */ /* 0x000fe40008000000 */
[----:B------:R-:W-:Y:S03]  /*4230*/  USHF.R.U32.HI UR6, URZ, UR38, UR5 ;  /* 0x00000026ff067299 */ /* 0x000fe60008011605 */
[----:B------:R-:W-:Y:S01]  /*4240*/  UMOV UR5, UR11 ;  /* 0x0000000b00057c82 */ /* 0x000fe20008000000 */
[----:B------:R-:W-:Y:S02]  /*4250*/  USEL UR6, UR13, UR6, !UP5 ;  /* 0x000000060d067287 */ /* 0x000fe4000e800000 */
[----:B------:R-:W-:Y:S02]  /*4260*/  USHF.R.U32.HI UR8, URZ, UR29, UR5 ;  /* 0x0000001dff087299 */ /* 0x000fe40008011605 */
[----:B------:R-:W-:Y:S01]  /*4270*/  UIMAD.WIDE.U32 UR10, UR6, UR22, URZ ;  /* 0x00000016060a72a5 */ /* 0x000fe2000f8e00ff */
[----:B------:R-:W-:Y:S02]  /*4280*/  UMOV UR5, UR19 ;  /* 0x0000001300057c82 */ /* 0x000fe40008000000 */
[----:B------:R-:W-:Y:S03]  /*4290*/  @UP4 USHF.R.U32.HI UR4, URZ, UR23, UR5 ;  /* 0x00000017ff044299 */ /* 0x000fe60008011605 */
[----:B------:R-:W-:Y:S01]  /*42a0*/  UMOV UR5, UR25 ;  /* 0x0000001900057c82 */ /* 0x000fe20008000000 */
[----:B------:R-:W-:Y:S02]  /*42b0*/  UIMAD UR4, UR42, UR4, URZ ;  /* 0x000000042a0472a4 */ /* 0x000fe4000f8e02ff */
[----:B------:R-:W-:Y:S02]  /*42c0*/  @UP4 USHF.R.U32.HI UR7, URZ, UR23, UR5 ;  /* 0x00000017ff074299 */ /* 0x000fe40008011605 */
[----:B------:R-:W-:Y:S02]  /*42d0*/  USEL UR5, UR14, UR8, !UP6 ;  /* 0x000000080e057287 */ /* 0x000fe4000f000000 */
[----:B------:R-:W-:Y:S02]  /*42e0*/  UIMAD UR8, UR42, UR7, URZ ;  /* 0x000000072a0872a4 */ /* 0x000fe4000f8e02ff */
[----:B------:R-:W-:Y:S03]  /*42f0*/  UISETP.GE.AND UP0, UPT, UR6, UR4, UPT ;  /* 0x000000040600728c */ /* 0x000fe6000bf06270 */
[----:B------:R-:W-:Y:S01]  /*4300*/  UMOV UR4, UR11 ;  /* 0x0000000b00047c82 */ /* 0x000fe20008000000 */
[----:B------:R-:W-:Y:S02]  /*4310*/  UISETP.GE.OR UP0, UPT, UR5, UR8, UP0 ;  /* 0x000000080500728c */ /* 0x000fe40008706670 */
[----:B------:R-:W-:Y:S02]  /*4320*/  USHF.R.U32.HI UR4, URZ, UR23, UR4 ;  /* 0x00000017ff047299 */ /* 0x000fe40008011604 */
[----:B------:R-:W-:Y:S02]  /*4330*/  UIMAD.WIDE.U32 UR8, UR5, UR22, URZ ;  /* 0x00000016050872a5 */ /* 0x000fe4000f8e00ff */
[----:B------:R-:W-:Y:S04]  /*4340*/  USEL UR10, UR6, UR4, !UP4 ;  /* 0x00000004060a7287 */ /* 0x000fe8000e000000 */
[----:B------:R-:W-:Y:S01]  /*4350*/  UIADD3 UR11, UPT, UPT, -UR10, URZ, URZ ;  /* 0x000000ff0a0b7290 */ /* 0x000fe2000fffe1ff */
[----:B------:R-:W-:Y:S02]  /*4360*/  @!UP0 UMOV UR4, UR9 ;  /* 0x0000000900048c82 */ /* 0x000fe40008000000 */
[----:B------:R-:W-:Y:S02]  /*4370*/  @!UP0 USHF.R.U32.HI UR4, URZ, UR23, UR4 ;  /* 0x00000017ff048299 */ /* 0x000fe40008011604 */
[----:B------:R-:W-:Y:S02]  /*4380*/  UIMAD UR8, UR42, UR11, UR6 ;  /* 0x0000000b2a0872a4 */ /* 0x000fe4000f8e0206 */
[----:B------:R-:W-:Y:S04]  /*4390*/  @!UP0 USEL UR4, UR5, UR4, !UP4 ;  /* 0x0000000405048287 */ /* 0x000fe8000e000000 */
[----:B------:R-:W-:Y:S02]  /*43a0*/  @!UP0 UIMAD UR8, UR7, UR8, UR4 ;  /* 0x00000008070882a4 */ /* 0x000fe4000f8e0204 */
[----:B------:R-:W-:Y:S02]  /*43b0*/  @!UP0 UIADD3 UR9, UPT, UPT, UR10, -UR4, URZ ;  /* 0x800000040a098290 */ /* 0x000fe4000fffe0ff */
[----:B------:R-:W-:Y:S02]  /*43c0*/  UIADD3 UR4, UPT, UPT, -UR5, URZ, URZ ;  /* 0x000000ff05047290 */ /* 0x000fe4000fffe1ff */
[----:B------:R-:W-:Y:S02]  /*43d0*/  UIADD3 UR7, UPT, UPT, -UR6, URZ, URZ ;  /* 0x000000ff06077290 */ /* 0x000fe4000fffe1ff */
[----:B------:R-:W-:Y:S02]  /*43e0*/  @!UP0 UIMAD UR6, UR9, UR42, UR5 ;  /* 0x0000002a090682a4 */ /* 0x000fe4000f8e0205 */
[----:B------:R-:W-:Y:S02]  /*43f0*/  UIMAD UR14, UR15, UR4, UR14 ;  /* 0x000000040f0e72a4 */ /* 0x000fe4000f8e020e */
[----:B------:R-:W-:Y:S01]  /*4400*/  UIMAD UR13, UR30, UR7, UR13 ;  /* 0x000000071e0d72a4 */ /* 0x000fe2000f8e020d */
[----:B------:R-:W-:Y:S02]  /*4410*/  @!UP0 UMOV UR5, UR8 ;  /* 0x0000000800058c82 */ /* 0x000fe40008000000 */
[----:B------:R-:W-:Y:S02]  /*4420*/  UIMAD UR14, UR5, UR15, UR14 ;  /* 0x0000000f050e72a4 */ /* 0x000fe4000f8e020e */
[----:B------:R-:W-:Y:S11]  /*4430*/  UIMAD UR13, UR6, UR30, UR13 ;  /* 0x0000001e060d72a4 */ /* 0x000ff6000f8e020d */
[----:B------:R-:W-:Y:S01]  /*4440*/  @!UPT UIADD3 URZ, UPT, UPT, URZ, URZ, URZ ;  /* 0x000000fffffff290 */ /* 0x000fe2000fffe0ff */
.L_x_76:
[----:B------:R-:W2:Y:S01]  /*4450*/  @!UP2 LDCU.128 UR8, c[0x0][0xb10] ;  /* 0x00016200ff08a7ac */ /* 0x000ea20008000c00 */
[C---:B----4-:R-:W-:Y:S02]  /*4460*/  ISETP.NE.U32.AND P1, PT, R4.reuse, RZ, PT ;  /* 0x000000ff0400720c */ /* 0x050fe40003f25070 */
[----:B------:R-:W-:Y:S02]  /*4470*/  ISETP.NE.U32.AND P0, PT, R4, RZ, PT ;  /* 0x000000ff0400720c */ /* 0x000fe40003f05070 */
[C---:B------:R-:W-:Y:S02]  /*4480*/  ISETP.NE.AND.EX P1, PT, R5.reuse, RZ, PT, P1 ;  /* 0x000000ff0500720c */ /* 0x040fe40003f25310 */
[----:B------:R-:W-:Y:S01]  /*4490*/  ISETP.NE.AND.EX P0, PT, R5, RZ, PT, P0 ;  /* 0x000000ff0500720c */ /* 0x000fe20003f05300 */
[----:B------:R-:W3:Y:S01]  /*44a0*/  @!UP2 LDCU UR5, c[0x0][0xb0c] ;  /* 0x00016180ff05a7ac */ /* 0x000ee20008000800 */
[----:B------:R-:W-:Y:S01]  /*44b0*/  SHF.L.U32 R9, R15, 0x1f, RZ ;  /* 0x0000001f0f097819 */ /* 0x000fe200000006ff */
[----:B------:R-:W-:Y:S02]  /*44c0*/  USHF.L.U32 UR19, UR16, 0x6, URZ ;  /* 0x0000000610137899 */ /* 0x000fe400080006ff */
[----:B------:R-:W-:Y:S02]  /*44d0*/  USHF.L.U32 UR18, UR20, 0x7, URZ ;  /* 0x0000000714127899 */ /* 0x000fe400080006ff */
[----:B--2---:R-:W-:Y:S07]  /*44e0*/  UIMAD.WIDE.U32 UR6, UR14, UR8, URZ ;  /* 0x000000080e0672a5 */ /* 0x004fee000f8e00ff */
[----:B------:R-:W-:Y:S01]  /*44f0*/  @!UP2 UMOV UR4, UR7 ;  /* 0x000000070004ac82 */ /* 0x000fe20008000000 */
[----:B---3--:R-:W-:Y:S02]  /*4500*/  @!UP2 UISETP.NE.AND UP0, UPT, UR5, 0x1, UPT ;  /* 0x000000010500a88c */ /* 0x008fe4000bf05270 */
[----:B------:R-:W-:Y:S02]  /*4510*/  @!UP2 USHF.R.U32.HI UR4, URZ, UR9, UR4 ;  /* 0x00000009ff04a299 */ /* 0x000fe40008011604 */
[----:B------:R-:W-:Y:S02]  /*4520*/  UIMAD.WIDE.U32 UR6, UR13, UR11, URZ ;  /* 0x0000000b0d0672a5 */ /* 0x000fe4000f8e00ff */
[----:B------:R-:W-:Y:S02]  /*4530*/  @!UP2 USEL UR8, UR14, UR4, !UP0 ;  /* 0x000000040e08a287 */ /* 0x000fe4000c000000 */
[----:B------:R-:W-:Y:S03]  /*4540*/  @!UP2 UISETP.NE.AND UP0, UPT, UR10, 0x1, UPT ;  /* 0x000000010a00a88c */ /* 0x000fe6000bf05270 */
[----:B------:R-:W-:Y:S02]  /*4550*/  @!UP2 UMOV UR6, UR7 ;  /* 0x000000070006ac82 */ /* 0x000fe40008000000 */
[----:B------:R-:W2:Y:S02]  /*4560*/  @!UP2 LDCU UR4, c[0x0][0xb20] ;  /* 0x00016400ff04a7ac */ /* 0x000ea40008000800 */
[----:B--2---:R-:W-:Y:S04]  /*4570*/  @!UP2 USHF.R.U32.HI UR6, URZ, UR4, UR6 ;  /* 0x00000004ff06a299 */ /* 0x004fe80008011606 */
[----:B------:R-:W-:Y:S04]  /*4580*/  @!UP2 USEL UR6, UR13, UR6, !UP0 ;  /* 0x000000060d06a287 */ /* 0x000fe8000c000000 */
[----:B------:R-:W-:Y:S02]  /*4590*/  @!UP2 UIADD3 UR4, UPT, UPT, -UR8, UR6, URZ ;  /* 0x000000060804a290 */ /* 0x000fe4000fffe1ff */
[----:B------:R-:W-:Y:S02]  /*45a0*/  @!UP2 UIADD3 UR6, UPT, UPT, UR8, -UR6, URZ ;  /* 0x800000060806a290 */ /* 0x000fe4000fffe0ff */
[----:B------:R-:W-:Y:S02]  /*45b0*/  @!UP2 UIMAD UR14, UR4, UR5, UR14 ;  /* 0x00000005040ea2a4 */ /* 0x000fe4000f8e020e */
[----:B------:R-:W-:Y:S01]  /*45c0*/  @!UP2 UIMAD UR13, UR6, UR10, UR13 ;  /* 0x0000000a060da2a4 */ /* 0x000fe2000f8e020d */
[----:B------:R-:W-:Y:S11]  /*45d0*/  BRA.U UP3, `(.L_x_77) ;  /* 0x0000000103107547 */ /* 0x000ff6000b800000 */
[----:B------:R-:W-:Y:S04]  /*45e0*/  MOV R6, UR37 ;  /* 0x0000002500067c02 */ /* 0x000fe80008000f00 */
[----:B------:R-:W-:Y:S04]  /*45f0*/  SHF.L.U32 R6, R6, 0x1f, RZ ;  /* 0x0000001f06067819 */ /* 0x000fe800000006ff */
[----:B------:R-:W2:Y:S02]  /*4600*/  SYNCS.PHASECHK.TRANS64.TRYWAIT P2, [UR21+0x68], R6 ;  /* 0x00006806ff0075a7 */ /* 0x000ea40008041115 */
[----:B--2---:R-:W-:Y:S05]  /*4610*/  @!P2 BRA `(.L_x_78) ;  /* 0x000000380050a947 */ /* 0x004fea0003800000 */
.L_x_77:
[----:B------:R-:W-:Y:S05]  /*4620*/  @!P1 BRA `(.L_x_79) ;  /* 0x0000000000309947 */ /* 0x000fea0003800000 */
[----:B------:R-:W-:Y:S01]  /*4630*/  ISETP.NE.U32.AND P1, PT, R2, RZ, PT ;  /* 0x000000ff0200720c */ /* 0x000fe20003f25070 */
[----:B------:R-:W2:Y:S01]  /*4640*/  LDCU.64 UR4, c[0x0][0x358] ;  /* 0x00006b00ff0477ac */ /* 0x000ea20008000a00 */
[----:B------:R-:W-:Y:S02]  /*4650*/  IMAD.MOV.U32 R74, RZ, RZ, 0x1 ;  /* 0x00000001ff4a7424 */ /* 0x000fe400078e00ff */
[----:B------:R-:W-:Y:S11]  /*4660*/  ISETP.NE.AND.EX P1, PT, R3, RZ, PT, P1 ;  /* 0x000000ff0300720c */ /* 0x000ff60003f25310 */
[----:B------:R-:W-:Y:S02]  /*4670*/  @!UPT UIADD3 URZ, UPT, UPT, URZ, URZ, URZ ;  /* 0x000000fffffff290 */ /* 0x000fe4000fffe0ff */
[----:B------:R-:W3:Y:S01]  /*4680*/  @P1 LDC.64 R10, c[0x0][0x888] ;  /* 0x00022200ff0a1b82 */ /* 0x000ee20000000a00 */
[----:B-1----:R-:W-:Y:S04]  /*4690*/  @P1 IMAD R0, R4, UR36, RZ ;  /* 0x0000002404001c24 */ /* 0x002fe8000f8e02ff */
[----:B---3--:R-:W-:Y:S04]  /*46a0*/  @P1 IMAD.WIDE R10, R0, 0x4, R10 ;  /* 0x00000004000a1825 */ /* 0x008fe800078e020a */
[----:B------:R-:W-:Y:S01]  /*46b0*/  HFMA2 R0, -RZ, RZ, 0, 5.9604644775390625e-08 ;  /* 0x00000001ff007431 */ /* 0x000fe200000001ff */
[----:B--2--5:R2:W5:Y:S04]  /*46c0*/  @P1 LDG.E R40, desc[UR4][R10.64] ;  /* 0x000000040a281981 */ /* 0x024568000c1e1900 */
[----:B------:R-:W-:Y:S01]  /*46d0*/  @!P1 PRMT R74, R0, 0x7610, R74 ;  /* 0x00007610004a9816 */ /* 0x000fe2000000004a */
[----:B--2---:R-:W3:Y:S06]  /*46e0*/  @!P1 LDC R40, c[0x0][0x880] ;  /* 0x00022000ff289b82 */ /* 0x004eec0000000800 */
.L_x_79:
[----:B---3-5:R-:W-:Y:S01]  /*46f0*/  @!P0 ISETP.EQ.AND P1, PT, R40, RZ, PT ;  /* 0x000000ff2800820c */ /* 0x028fe20003f22270 */
[----:B------:R-:W-:Y:S01]  /*4700*/  @!UPT UIADD3 URZ, UPT, UPT, URZ, URZ, URZ ;  /* 0x000000fffffff290 */ /* 0x000fe2000fffe0ff */
[----:B------:R-:W-:Y:S11]  /*4710*/  @!P0 BRA `(.L_x_80) ;  /* 0x0000000000188947 */ /* 0x000ff60003800000 */
[----:B------:R-:W-:Y:S02]  /*4720*/  LOP3.LUT P0, RZ, R74, 0xff, RZ, 0xc0, !PT ;  /* 0x000000ff4aff7812 */ /* 0x000fe4000780c0ff */
[----:B------:R-:W-:Y:S04]  /*4730*/  ISETP.NE.U32.AND P1, PT, R2, RZ, PT ;  /* 0x000000ff0200720c */ /* 0x000fe80003f25070 */
[----:B------:R-:W-:Y:S04]  /*4740*/  ISETP.NE.AND.EX P1, PT, R3, RZ, PT, P1 ;  /* 0x000000ff0300720c */ /* 0x000fe80003f25310 */
[----:B------:R-:W-:Y:S03]  /*4750*/  PLOP3.LUT P1, PT, P1, PT, PT, 0x8, 0x80 ;  /* 0x000000000080781c */ /* 0x000fe60000f2e170 */
[----:B------:R-:W-:Y:S11]  /*4760*/  @P0 ISETP.EQ.AND P1, PT, R40, RZ, PT ;  /* 0x000000ff2800020c */ /* 0x000ff60003f22270 */
[----:B------:R-:W-:Y:S02]  /*4770*/  @!UPT UIADD3 URZ, UPT, UPT, URZ, URZ, URZ ;  /* 0x000000fffffff290 */ /* 0x000fe4000fffe0ff */
.L_x_80:
[----:B------:R-:W2:Y:S01]  /*4780*/  SYNCS.PHASECHK.TRANS64.TRYWAIT P2, [UR21+0x50], R9 ;  /* 0x00005009ff0075a7 */ /* 0x000ea20008041115 */
[----:B------:R-:W-:Y:S04]  /*4790*/  ELECT P0, URZ, PT ;  /* 0x0000000000ff782f */ /* 0x000fe80003800000 */
[----:B------:R-:W-:Y:S11]  /*47a0*/  PLOP3.LUT P1, PT, P1, P0, PT, 0xf2, 0x2f ;  /* 0x00000000002f781c */ /* 0x000ff60000f21e72 */
[----:B------:R-:W-:Y:S02]  /*47b0*/  @!UPT UIADD3 URZ, UPT, UPT, URZ, URZ, URZ ;  /* 0x000000fffffff290 */ /* 0x000fe4000fffe0ff */
[----:B------:R-:W-:Y:S05]  /*47c0*/  @!P1 IADD3 R8, P0, PT, R16, 0x580, RZ ;  /* 0x0000058010089810 */ /* 0x000fea0007f1e0ff */
[----:B-1----:R-:W-:Y:S01]  /*47d0*/  @!P1 IMAD.X R6, RZ, RZ, R17, P0 ;  /* 0x000000ffff069224 */ /* 0x002fe200000e0611 */
[----:B--2---:R-:W-:Y:S07]  /*47e0*/  @!P2 BRA `(.L_x_81) ;  /* 0x0000003400f4a947 */ /* 0x004fee0003800000 */
.L_x_142:
[----:B------:R-:W-:Y:S01]  /*47f0*/  @!P1 R2UR UR5, R8 ;  /* 0x00000000080592ca */ /* 0x000fe200000e0000 */
[----:B------:R-:W-:Y:S01]  /*4800*/  VOTEU.ALL UP0, P1 ;  /* 0x0000000000ff7886 */ /* 0x000fe20000800000 */
[----:B------:R-:W-:Y:S01]  /*4810*/  @!P1 R2UR UR4, R6 ;  /* 0x00000000060492ca */ /* 0x000fe200000e0000 */
[----:B-1----:R-:W-:Y:S01]  /*4820*/  @!P1 IMAD.MOV.U32 R0, RZ, RZ, 0x1000 ;  /* 0x00001000ff009424 */ /* 0x002fe200078e00ff */
[----:B------:R-:W-:Y:S01]  /*4830*/  UMOV UR8, 0x0 ;  /* 0x0000000000087882 */ /* 0x000fe20000000000 */
[----:B------:R-:W-:Y:S01]  /*4840*/  UMOV UR9, 0x10000000 ;  /* 0x1000000000097882 */ /* 0x000fe20000000000 */
[----:B------:R-:W-:Y:S01]  /*4850*/  @!UP0 UIADD3 UR16, UPT, UPT, UR21, 0x200, URZ ;  /* 0x0000020015108890 */ /* 0x000fe2000fffe0ff */
[----:B------:R-:W-:Y:S01]  /*4860*/  VIADD R14, R14, 0x1 ;  /* 0x000000010e0e7836 */ /* 0x000fe20000000000 */
[----:B------:R-:W-:Y:S01]  /*4870*/  VOTEU.ALL UP0, P1 ;  /* 0x0000000000ff7886 */ /* 0x000fe20000800000 */
[----:B------:R-:W-:Y:S01]  /*4880*/  UMOV UR20, UR36 ;  /* 0x0000002400147c82 */ /* 0x000fe20008000000 */
[----:B------:R-:W-:Y:S03]  /*4890*/  UPRMT UR6, UR45, 0x654, UR17 ;  /* 0x000006542d067896 */ /* 0x000fe60008000011 */
[----:B------:R-:W-:Y:S02]  /*48a0*/  IMAD.U32 R10, RZ, RZ, UR5 ;  /* 0x00000005ff0a7e24 */ /* 0x000fe4000f8e00ff */
[----:B------:R-:W-:Y:S03]  /*48b0*/  IMAD.U32 R11, RZ, RZ, UR4 ;  /* 0x00000004ff0b7e24 */ /* 0x000fe6000f8e00ff */
[----:B------:R-:W-:Y:S02]  /*48c0*/  @!P1 R2UR UR4, R10 ;  /* 0x000000000a0492ca */ /* 0x000fe400000e0000 */
[----:B------:R-:W-:Y:S11]  /*48d0*/  @!P1 R2UR UR5, R11 ;  /* 0x000000000b0592ca */ /* 0x000ff600000e0000 */
[----:B------:R-:W-:Y:S02]  /*48e0*/  @!UPT UIADD3 URZ, UPT, UPT, URZ, URZ, URZ ;  /* 0x000000fffffff290 */ /* 0x000fe4000fffe0ff */
[----:B------:R1:W-:Y:S01]  /*48f0*/  @!UP0 UTMALDG.3D [UR16], [UR4], desc[UR8] ;  /* 0x00000810040085b4 */ /* 0x0003e20008011000 */
[----:B------:R1:W-:Y:S01]  /*4900*/  @!P1 SYNCS.ARRIVE.TRANS64.RED.A0TR RZ, [UR21+0x40], R0 ;  /* 0x00004000ffff99a7 */ /* 0x0003e20008300415 */
[----:B------:R-:W-:Y:S01]  /*4910*/  SYNCS.ARRIVE.TRANS64.RED.A1T0 RZ, [UR6], RZ ;  /* 0x000000ffffff79a7 */ /* 0x000fe20008100406 */
[----:B------:R-:W2:Y:S02]  /*4920*/  SYNCS.PHASECHK.TRANS64.TRYWAIT P0, [UR21+0x58], R9 ;  /* 0x00005809ff0075a7 */ /* 0x000ea40008001115 */
[----:B-12---:R-:W-:Y:S05]  /*4930*/  @!P0 BRA `(.L_x_82) ;  /* 0x0000003400b88947 */ /* 0x006fea0003800000 */
.L_x_144:
[----:B------:R-:W-:Y:S01]  /*4940*/  @!P1 IADD3 R6, P0, PT, R16, 0x580, RZ ;  /* 0x0000058010069810 */ /* 0x000fe20007f1e0ff */
[----:B------:R-:W-:Y:S01]  /*4950*/  VOTEU.ALL UP0, P1 ;  /* 0x0000000000ff7886 */ /* 0x000fe20000800000 */
[----:B------:R-:W-:Y:S01]  /*4960*/  UMOV UR6, 0x0 ;  /* 0x0000000000067882 */ /* 0x000fe20000000000 */
[----:B------:R-:W-:Y:S01]  /*4970*/  UMOV UR7, 0x10000000 ;  /* 0x1000000000077882 */ /* 0x000fe20000000000 */
[----:B------:R-:W-:Y:S01]  /*4980*/  @!P1 R2UR UR5, R6 ;  /* 0x00000000060592ca */ /* 0x000fe200000e0000 */
[----:B-1----:R-:W-:Y:S01]  /*4990*/  @!P1 IMAD.X R0, RZ, RZ, R17, P0 ;  /* 0x000000ffff009224 */ /* 0x002fe200000e0611 */
[----:B------:R-:W-:Y:S01]  /*49a0*/  @!UP0 UIADD3 UR10, UPT, UPT, UR18, 0x40, URZ ;  /* 0x00000040120a8890 */ /* 0x000fe2000fffe0ff */
[----:B------:R-:W-:Y:S01]  /*49b0*/  R2UR UR16, R76 ;  /* 0x000000004c1072ca */ /* 0x000fe200000e0000 */
[----:B------:R-:W-:Y:S01]  /*49c0*/  @!UP0 UIADD3 UR8, UPT, UPT, UR21, 0x1200, URZ ;  /* 0x0000120015088890 */ /* 0x000fe2000fffe0ff */
[----:B------:R-:W-:Y:S01]  /*49d0*/  ISETP.NE.AND P0, PT, R14, 0x2, PT ;  /* 0x000000020e00780c */ /* 0x000fe20003f05270 */
[----:B------:R-:W-:Y:S01]  /*49e0*/  @!UP0 UIADD3 UR9, UPT, UPT, UR21, 0x48, URZ ;  /* 0x0000004815098890 */ /* 0x000fe2000fffe0ff */
[----:B------:R-:W-:Y:S01]  /*49f0*/  @!P1 R2UR UR4, R0 ;  /* 0x00000000000492ca */ /* 0x000fe200000e0000 */
[----:B------:R-:W-:Y:S01]  /*4a00*/  VOTEU.ALL UP0, P1 ;  /* 0x0000000000ff7886 */ /* 0x000fe20000800000 */
[----:B------:R-:W-:Y:S01]  /*4a10*/  UMOV UR11, UR19 ;  /* 0x00000013000b7c82 */ /* 0x000fe20008000000 */
[----:B------:R-:W-:Y:S01]  /*4a20*/  UMOV UR12, UR36 ;  /* 0x00000024000c7c82 */ /* 0x000fe20008000000 */
[----:B------:R-:W-:Y:S01]  /*4a30*/  SEL R0, RZ, 0x1, P0 ;  /* 0x00000001ff007807 */ /* 0x000fe20000000000 */
[----:B------:R-:W-:Y:S01]  /*4a40*/  UIADD3 UR20, UPT, UPT, UR13, UR63, URZ ;  /* 0x0000003f0d147290 */ /* 0x000fe2000fffe0ff */
[----:B------:R-:W-:Y:S01]  /*4a50*/  IMAD.U32 R8, RZ, RZ, UR5 ;  /* 0x00000005ff087e24 */ /* 0x000fe2000f8e00ff */
[----:B------:R-:W-:Y:S01]  /*4a60*/  LOP3.LUT R15, R15, 0x1, RZ, 0x3c, !PT ;  /* 0x000000010f0f7812 */ /* 0x000fe200078e3cff */
[----:B------:R-:W-:Y:S01]  /*4a70*/  UPLOP3.LUT UP3, UPT, UPT, UPT, UPT, 0x80, 0x8 ;  /* 0x000000000008789c */ /* 0x000fe20003f6f070 */
[----:B------:R-:W-:Y:S01]  /*4a80*/  LOP3.LUT R13, R13, R0, RZ, 0x3c, !PT ;  /* 0x000000000d0d7212 */ /* 0x000fe200078e3cff */
[----:B------:R-:W-:Y:S01]  /*4a90*/  UIADD3 UR16, UPT, UPT, UR14, UR16, URZ ;  /* 0x000000100e107290 */ /* 0x000fe2000fffe0ff */
[----:B------:R-:W-:Y:S01]  /*4aa0*/  SEL R14, R14, RZ, P0 ;  /* 0x000000ff0e0e7207 */ /* 0x000fe20000000000 */
[----:B------:R-:W-:Y:S01]  /*4ab0*/  UMOV UR36, UR26 ;  /* 0x0000001a00247c82 */ /* 0x000fe20008000000 */
[----:B------:R-:W-:Y:S01]  /*4ac0*/  IMAD.U32 R9, RZ, RZ, UR4 ;  /* 0x00000004ff097e24 */ /* 0x000fe2000f8e00ff */
[----:B------:R-:W-:Y:S04]  /*4ad0*/  @!P1 R2UR UR4, R8 ;  /* 0x00000000080492ca */ /* 0x000fe800000e0000 */
[----:B------:R-:W-:Y:S11]  /*4ae0*/  @!P1 R2UR UR5, R9 ;  /* 0x00000000090592ca */ /* 0x000ff600000e0000 */
[----:B------:R-:W-:Y:S02]  /*4af0*/  @!UPT UIADD3 URZ, UPT, UPT, URZ, URZ, URZ ;  /* 0x000000fffffff290 */ /* 0x000fe4000fffe0ff */
[----:B------:R2:W-:Y:S01]  /*4b00*/  @!UP0 UTMALDG.3D [UR8], [UR4], desc[UR6] ;  /* 0x00000608040085b4 */ /* 0x0005e20008011000 */
[----:B------:R2:W-:Y:S01]  /*4b10*/  @!P1 SYNCS.ARRIVE.TRANS64.RED.A0TR RZ, [UR21+0x48], R7 ;  /* 0x00004807ffff99a7 */ /* 0x0005e20008300415 */
[----:B------:R-:W-:Y:S01]  /*4b20*/  SYNCS.ARRIVE.TRANS64.RED.A1T0 RZ, [UR33], RZ ;  /* 0x000000ffffff79a7 */ /* 0x000fe20008100421 */
[----:B------:R-:W-:Y:S05]  /*4b30*/  BRA.U UP1, `(.L_x_83) ;  /* 0xfffffff501247547 */ /* 0x000fea000b83ffff */
[----:B------:R-:W-:-:S04]  /*4b40*/  SHF.L.U32 R2, R15, 0x1f, RZ ;  /* 0x0000001f0f027819 */ /* 0x000fc800000006ff */
[----:B------:R-:W1:Y:S02]  /*4b50*/  SYNCS.PHASECHK.TRANS64.TRYWAIT P0, [UR21+0x50], R2 ;  /* 0x00005002ff0075a7 */ /* 0x000e640008001115 */
[----:B-1----:R-:W-:Y:S05]  /*4b60*/  @!P0 BRA `(.L_x_84) ;  /* 0x0000003400448947 */ /* 0x002fea0003800000 */
.L_x_146:
[----:B-1----:R-:W-:-:S07]  /*4b70*/  MOV R0, UR21 ;  /* 0x0000001500007c02 */ /* 0x002fce0008000f00 */
.L_x_85:
[----:B-1----:R-:W-:-:S04]  /*4b80*/  SHF.L.U32 R2, R15, 0x1f, RZ ;  /* 0x0000001f0f027819 */ /* 0x002fc800000006ff */
[----:B------:R1:W3:Y:S03]  /*4b90*/  SYNCS.PHASECHK.TRANS64.TRYWAIT P0, [R0+URZ+0x58], R2 ;  /* 0x00005802000075a7 */ /* 0x0002e600080011ff */
[----:B---3--:R-:W-:Y:S05]  /*4ba0*/  @!P0 NANOSLEEP.SYNCS 0x989680 ;  /* 0x009896800000895d */ /* 0x008fea0003900000 */
[----:B------:R-:W3:Y:S02]  /*4bb0*/  @!P0 SYNCS.PHASECHK.TRANS64 P0, [R0+URZ+0x58], R2 ;  /* 0x00005802000085a7 */ /* 0x000ee400080010ff */
[----:B--23--:R-:W-:Y:S05]  /*4bc0*/  @P0 EXIT ;  /* 0x000000000000094d */ /* 0x00cfea0003800000 */
[----:B------:R-:W-:Y:S05]  /*4bd0*/  BRA `(.L_x_85) ;  /* 0xfffffffc00e87947 */ /* 0x000fea000383ffff */
.L_x_74:
[----:B------:R-:W-:-:S06]  /*4be0*/  UISETP.GE.AND UP0, UPT, UR17, 0x4, UPT ;  /* 0x000000041100788c */ /* 0x000fcc000bf06270 */
[----:B------:R-:W-:-:S13]  /*4bf0*/  PLOP3.LUT P0, PT, PT, PT, UP0, 0x80, 0x8 ;  /* 0x000000000008781c */ /* 0x000fda0003f0f008 */
[----:B------:R-:W-:Y:S05]  /*4c00*/  @!P0 EXIT ;  /* 0x000000000000894d */ /* 0x000fea0003800000 */
[----:B------:R-:W-:Y:S01]  /*4c10*/  BAR.SYNC.DEFER_BLOCKING 0x6, 0xa0 ;  /* 0x0182800000007b1d */ /* 0x000fe20000010000 */
[C---:B------:R-:W-:Y:S01]  /*4c20*/  IMAD.SHL.U32 R7, R84.reuse, 0x40, RZ ;  /* 0x0000004054077824 */ /* 0x040fe200078e00ff */
[C---:B------:R-:W-:Y:S01]  /*4c30*/  LOP3.LUT R86, R84.reuse, 0x60, RZ, 0xc0, !PT ;  /* 0x0000006054567812 */ /* 0x040fe200078ec0ff */
[C---:B------:R-:W-:Y:S01]  /*4c40*/  IMAD.SHL.U32 R4, R84.reuse, 0x20, RZ ;  /* 0x0000002054047824 */ /* 0x040fe200078e00ff */
[----:B------:R-:W-:Y:S01]  /*4c50*/  CS2R R82, SRZ ;  /* 0x0000000000527805 */ /* 0x000fe2000001ff00 */
[C---:B------:R-:W-:Y:S01]  /*4c60*/  IMAD.SHL.U32 R5, R84.reuse, 0x8, RZ ;  /* 0x0000000854057824 */ /* 0x040fe200078e00ff */
[----:B------:R-:W-:Y:S02]  /*4c70*/  UMOV UR44, 0x400 ;  /* 0x00000400002c7882 */ /* 0x000fe40000000000 */
[----:B------:R-:W1:Y:S01]  /*4c80*/  LDC.64 R72, c[0x0][0x8b0] ;  /* 0x00022c00ff487b82 */ /* 0x000e620000000a00 */
[----:B------:R-:W-:Y:S01]  /*4c90*/  ULEA UR44, UR45, UR44, 0x18 ;  /* 0x0000002c2d2c7291 */ /* 0x000fe2000f8ec0ff */
[----:B------:R-:W-:Y:S01]  /*4ca0*/  LOP3.LUT R6, R7, 0x180, RZ, 0xc0, !PT ;  /* 0x0000018007067812 */ /* 0x000fe200078ec0ff */
[----:B------:R-:W-:Y:S01]  /*4cb0*/  IMAD.U32 R37, R84, 0x10000, RZ ;  /* 0x0001000054257824 */ /* 0x000fe200078e00ff */
[----:B------:R-:W-:Y:S01]  /*4cc0*/  LOP3.LUT R4, R4, 0xc00, RZ, 0xc0, !PT ;  /* 0x00000c0004047812 */ /* 0x000fe200078ec0ff */
[----:B------:R-:W-:Y:S01]  /*4cd0*/  UIADD3 UR4, UPT, UPT, UR44, 0x2200, URZ ;  /* 0x000022002c047890 */ /* 0x000fe2000fffe0ff */
[----:B------:R-:W-:Y:S01]  /*4ce0*/  LOP3.LUT R5, R6, 0x30, R5, 0xf8, !PT ;  /* 0x0000003006057812 */ /* 0x000fe200078ef805 */
[----:B------:R-:W-:Y:S01]  /*4cf0*/  IMAD.SHL.U32 R6, R84, 0x2, RZ ;  /* 0x0000000254067824 */ /* 0x000fe200078e00ff */
[----:B------:R-:W2:Y:S01]  /*4d00*/  LDC.64 R70, c[0x0][0x8a8] ;  /* 0x00022a00ff467b82 */ /* 0x000ea20000000a00 */
[----:B------:R-:W-:Y:S01]  /*4d10*/  LOP3.LUT R4, R4, 0x40, R7, 0xf8, !PT ;  /* 0x0000004004047812 */ /* 0x000fe200078ef807 */
[----:B------:R-:W-:Y:S01]  /*4d20*/  IMAD.MOV.U32 R36, RZ, RZ, RZ ;  /* 0x000000ffff247224 */ /* 0x000fe200078e00ff */
[----:B------:R-:W-:Y:S01]  /*4d30*/  LOP3.LUT R37, R37, 0x600000, RZ, 0xc0, !PT ;  /* 0x0060000025257812 */ /* 0x000fe200078ec0ff */
[----:B------:R-:W-:Y:S01]  /*4d40*/  IMAD.MOV.U32 R78, RZ, RZ, RZ ;  /* 0x000000ffff4e7224 */ /* 0x000fe200078e00ff */
[----:B------:R-:W-:-:S02]  /*4d50*/  LOP3.LUT R84, R84, 0x2, RZ, 0xc0, !PT ;  /* 0x0000000254547812 */ /* 0x000fc400078ec0ff */
[----:B------:R-:W-:Y:S02]  /*4d60*/  CS2R R80, SRZ ;  /* 0x0000000000507805 */ /* 0x000fe4000001ff00 */
[----:B------:R-:W-:Y:S01]  /*4d70*/  LOP3.LUT R5, R5, 0x20, R6, 0x78, !PT ;  /* 0x0000002005057812 */ /* 0x000fe200078e7806 */
[----:B------:R-:W-:Y:S01]  /*4d80*/  IMAD.U32 R85, RZ, RZ, UR4 ;  /* 0x00000004ff557e24 */ /* 0x000fe2000f8e00ff */
[----:B------:R-:W3:Y:S01]  /*4d90*/  LDS R0, [UR44+0x120] ;  /* 0x0001202cff007984 */ /* 0x000ee20008000800 */
[----:B------:R-:W-:Y:S01]  /*4da0*/  LOP3.LUT R4, R4, 0x200, R7, 0xf8, !PT ;  /* 0x0000020004047812 */ /* 0x000fe200078ef807 */
[----:B------:R-:W-:Y:S01]  /*4db0*/  IMAD.MOV R79, RZ, RZ, -R84 ;  /* 0x000000ffff4f7224 */ /* 0x000fe200078e0a54 */
[----:B------:R-:W4:Y:S02]  /*4dc0*/  LDCU UR58, c[0x0][0x370] ;  /* 0x00006e00ff3a77ac */ /* 0x000f240008000800 */
[----:B------:R-:W-:Y:S01]  /*4dd0*/  LOP3.LUT R69, R4, R5, RZ, 0xfc, !PT ;  /* 0x0000000504457212 */ /* 0x000fe200078efcff */
[----:B------:R-:W1:Y:S01]  /*4de0*/  LDCU UR43, c[0x0][0xb0c] ;  /* 0x00016180ff2b77ac */ /* 0x000e620008000800 */
[----:B------:R-:W1:Y:S01]  /*4df0*/  LDCU UR39, c[0x0][0xb30] ;  /* 0x00016600ff2777ac */ /* 0x000e620008000800 */
[----:B------:R-:W1:Y:S01]  /*4e00*/  LDCU.64 UR56, c[0x0][0x888] ;  /* 0x00011100ff3877ac */ /* 0x000e620008000a00 */
[----:B------:R-:W1:Y:S01]  /*4e10*/  LDCU.64 UR40, c[0x0][0xb28] ;  /* 0x00016500ff2877ac */ /* 0x000e620008000a00 */
[----:B------:R-:W1:Y:S01]  /*4e20*/  LDCU.64 UR60, c[0x0][0x890] ;  /* 0x00011200ff3c77ac */ /* 0x000e620008000a00 */
[----:B------:R-:W1:Y:S01]  /*4e30*/  LDCU.128 UR52, c[0x0][0xb10] ;  /* 0x00016200ff3477ac */ /* 0x000e620008000c00 */
[----:B------:R-:W1:Y:S01]  /*4e40*/  LDCU UR47, c[0x0][0x374] ;  /* 0x00006e80ff2f77ac */ /* 0x000e620008000800 */
[----:B------:R-:W-:Y:S01]  /*4e50*/  UIADD3 UR62, UPT, UPT, UR44, 0x200, URZ ;  /* 0x000002002c3e7890 */ /* 0x000fe2000fffe0ff */
[----:B-1234-:R-:W-:-:S11]  /*4e60*/  IMAD.IADD R37, R0, 0x1, R37 ;  /* 0x0000000100257824 */ /* 0x01efd600078e0225 */
.L_x_111:
[----:B------:R-:W-:Y:S02]  /*4e70*/  LEA R3, R78, UR44, 0x3 ;  /* 0x0000002c4e037c11 */ /* 0x000fe4000f8e18ff */
[----:B------:R-:W-:Y:S02]  /*4e80*/  SHF.L.U32 R0, R82, 0x1f, RZ ;  /* 0x0000001f52007819 */ /* 0x000fe400000006ff */
[----:B-1----:R-:W-:Y:S02]  /*4e90*/  LEA R4, R78, UR44, 0x4 ;  /* 0x0000002c4e047c11 */ /* 0x002fe4000f8e20ff */
[----:B------:R-:W1:Y:S02]  /*4ea0*/  SYNCS.PHASECHK.TRANS64.TRYWAIT P0, [R3+URZ+0x70], R0 ;  /* 0x00007000030075a7 */ /* 0x000e6400080011ff */
[----:B-1----:R-:W-:Y:S05]  /*4eb0*/  @!P0 BRA `(.L_x_86) ;  /* 0x0000003000888947 */ /* 0x002fea0003800000 */
.L_x_147:
        /* <DEDUP_REMOVED lines=8> */
[----:B--2---:R-:W-:Y:S11]  /*4f40*/  LOP3.LUT P0, RZ, R6, 0x1, RZ, 0xc0, !PT ;  /* 0x0000000106ff7812 */ /* 0x004ff6000780c0ff */
[----:B------:R-:W-:Y:S02]  /*4f50*/  @!UPT UIADD3 URZ, UPT, UPT, URZ, URZ, URZ ;  /* 0x000000fffffff290 */ /* 0x000fe4000fffe0ff */
[----:B---3--:R-:W-:Y:S01]  /*4f60*/  VOTEU.ANY UP1, P0 ;  /* 0x0000000000ff7886 */ /* 0x008fe20000020100 */
[----:B------:R-:W-:Y:S01]  /*4f70*/  PLOP3.LUT P0, PT, PT, PT, UP1, 0x80, 0x8 ;  /* 0x000000000008781c */ /* 0x000fe20003f0f018 */
[----:B------:R-:W-:Y:S11]  /*4f80*/  UP2UR UR46, UPR, URZ, 0x2 ;  /* 0x00000002ff2e7883 */ /* 0x000ff60008000000 */
[----:B------:R-:W-:Y:S01]  /*4f90*/  @!UPT UIADD3 URZ, UPT, UPT, URZ, URZ, URZ ;  /* 0x000000fffffff290 */ /* 0x000fe2000fffe0ff */
[----:B-1----:R-:W-:Y:S02]  /*4fa0*/  @P0 SHF.R.U32.HI R0, RZ, 0x10, R5 ;  /* 0x00000010ff000819 */ /* 0x002fe40000011605 */
        /* <DEDUP_REMOVED lines=12> */
[----:B------:R-:W2:Y:S01]  /*5070*/  LDCU UR12, c[0x0][0xb20] ;  /* 0x00016400ff0c77ac */ /* 0x000ea20008000800 */
[----:B------:R-:W-:Y:S02]  /*5080*/  UIMAD.WIDE.U32 UR4, UR47, UR55, URZ ;  /* 0x000000372f0472a5 */ /* 0x000fe4000f8e00ff */
[----:B------:R-:W-:Y:S02]  /*5090*/  UIMAD.WIDE.U32 UR6, UR58, UR52, URZ ;  /* 0x000000343a0672a5 */ /* 0x000fe4000f8e00ff */
[----:B------:R-:W-:Y:S02]  /*50a0*/  UISETP.NE.AND UP0, UPT, UR54, 0x1, UPT ;  /* 0x000000013600788c */ /* 0x000fe4000bf05270 */
[----:B------:R-:W-:Y:S02]  /*50b0*/  UIMAD.WIDE.U32 UR8, UR37, UR55, URZ ;  /* 0x00000037250872a5 */ /* 0x000fe4000f8e00ff */
[----:B------:R-:W-:Y:S02]  /*50c0*/  UIMAD.WIDE.U32 UR10, UR38, UR52, URZ ;  /* 0x00000034260a72a5 */ /* 0x000fe4000f8e00ff */
[----:B------:R-:W-:Y:S02]  /*50d0*/  UISETP.NE.AND UP1, UPT, UR43, 0x1, UPT ;  /* 0x000000012b00788c */ /* 0x000fe4000bf25270 */
[----:B------:R-:W-:Y:S01]  /*50e0*/  UISETP.NE.AND UP2, UPT, UR42, 0x1, UPT ;  /* 0x000000012a00788c */ /* 0x000fe2000bf45270 */
[----:B------:R-:W-:Y:S02]  /*50f0*/  UMOV UR4, UR5 ;  /* 0x0000000500047c82 */ /* 0x000fe40008000000 */
[----:B--2---:R-:W-:Y:S03]  /*5100*/  USHF.R.U32.HI UR5, URZ, UR12, UR4 ;  /* 0x0000000cff057299 */ /* 0x004fe60008011604 */
[----:B------:R-:W-:Y:S02]  /*5110*/  UMOV UR4, UR7 ;  /* 0x0000000700047c82 */ /* 0x000fe40008000000 */
[----:B------:R-:W-:Y:S02]  /*5120*/  USHF.R.U32.HI UR7, URZ, UR53, UR4 ;  /* 0x00000035ff077299 */ /* 0x000fe40008011604 */
[----:B------:R-:W-:Y:S02]  /*5130*/  USEL UR4, UR47, UR5, !UP0 ;  /* 0x000000052f047287 */ /* 0x000fe4000c000000 */
[----:B------:R-:W-:Y:S01]  /*5140*/  USEL UR7, UR58, UR7, !UP1 ;  /* 0x000000073a077287 */ /* 0x000fe2000c800000 */
[----:B------:R-:W-:Y:S01]  /*5150*/  UMOV UR5, UR9 ;  /* 0x0000000900057c82 */ /* 0x000fe20008000000 */
[----:B------:R-:W-:Y:S02]  /*5160*/  UIMAD.WIDE.U32 UR8, UR4, UR40, URZ ;  /* 0x00000028040872a5 */ /* 0x000fe4000f8e00ff */
[----:B------:R-:W-:Y:S03]  /*5170*/  USHF.R.U32.HI UR6, URZ, UR12, UR5 ;  /* 0x0000000cff067299 */ /* 0x000fe60008011605 */
[----:B------:R-:W-:Y:S01]  /*5180*/  UMOV UR5, UR11 ;  /* 0x0000000b00057c82 */ /* 0x000fe20008000000 */
[----:B------:R-:W-:Y:S02]  /*5190*/  UIMAD.WIDE.U32 UR10, UR7, UR40, URZ ;  /* 0x00000028070a72a5 */ /* 0x000fe4000f8e00ff */
[----:B------:R-:W-:Y:S02]  /*51a0*/  USHF.R.U32.HI UR12, URZ, UR53, UR5 ;  /* 0x00000035ff0c7299 */ /* 0x000fe40008011605 */
[----:B------:R-:W-:Y:S01]  /*51b0*/  USEL UR6, UR37, UR6, !UP0 ;  /* 0x0000000625067287 */ /* 0x000fe2000c000000 */
[----:B------:R-:W-:Y:S02]  /*51c0*/  UMOV UR5, UR9 ;  /* 0x0000000900057c82 */ /* 0x000fe40008000000 */
[----:B------:R-:W-:Y:S01]  /*51d0*/  UMOV UR10, UR11 ;  /* 0x0000000b000a7c82 */ /* 0x000fe20008000000 */
[----:B------:R-:W-:Y:S02]  /*51e0*/  @UP2 USHF.R.U32.HI UR4, URZ, UR41, UR5 ;  /* 0x00000029ff042299 */ /* 0x000fe40008011605 */
[----:B------:R-:W-:Y:S02]  /*51f0*/  @UP2 USHF.R.U32.HI UR7, URZ, UR41, UR10 ;  /* 0x00000029ff072299 */ /* 0x000fe4000801160a */
[----:B------:R-:W-:Y:S02]  /*5200*/  UIMAD UR4, UR42, UR4, URZ ;  /* 0x000000042a0472a4 */ /* 0x000fe4000f8e02ff */
[----:B------:R-:W-:Y:S02]  /*5210*/  UIMAD.WIDE.U32 UR10, UR6, UR40, URZ ;  /* 0x00000028060a72a5 */ /* 0x000fe4000f8e00ff */
[----:B------:R-:W-:Y:S02]  /*5220*/  USEL UR5, UR38, UR12, !UP1 ;  /* 0x0000000c26057287 */ /* 0x000fe4000c800000 */
[----:B------:R-:W-:Y:S02]  /*5230*/  UIMAD UR8, UR42, UR7, URZ ;  /* 0x000000072a0872a4 */ /* 0x000fe4000f8e02ff */
[----:B------:R-:W-:Y:S03]  /*5240*/  UISETP.GE.AND UP0, UPT, UR6, UR4, UPT ;  /* 0x000000040600728c */ /* 0x000fe6000bf06270 */
[----:B------:R-:W-:Y:S01]  /*5250*/  UMOV UR4, UR11 ;  /* 0x0000000b00047c82 */ /* 0x000fe20008000000 */
[----:B------:R-:W-:Y:S02]  /*5260*/  UISETP.GE.OR UP0, UPT, UR5, UR8, UP0 ;  /* 0x000000080500728c */ /* 0x000fe40008706670 */
[----:B------:R-:W-:Y:S02]  /*5270*/  USHF.R.U32.HI UR4, URZ, UR41, UR4 ;  /* 0x00000029ff047299 */ /* 0x000fe40008011604 */
[----:B------:R-:W-:Y:S02]  /*5280*/  UIMAD.WIDE.U32 UR8, UR5, UR40, URZ ;  /* 0x00000028050872a5 */ /* 0x000fe4000f8e00ff */
[----:B------:R-:W-:Y:S02]  /*5290*/  USEL UR11, UR6, UR4, !UP2 ;  /* 0x00000004060b7287 */ /* 0x000fe4000d000000 */
[----:B------:R-:W-:Y:S02]  /*52a0*/  UIADD3 UR8, UPT, UPT, -UR5, URZ, URZ ;  /* 0x000000ff05087290 */ /* 0x000fe4000fffe1ff */
[----:B------:R-:W-:Y:S01]  /*52b0*/  UIADD3 UR10, UPT, UPT, -UR11, URZ, URZ ;  /* 0x000000ff0b0a7290 */ /* 0x000fe2000fffe1ff */
[----:B------:R-:W-:Y:S01]  /*52c0*/  @!UP0 UMOV UR4, UR9 ;  /* 0x0000000900048c82 */ /* 0x000fe20008000000 */
[----:B------:R-:W-:Y:S02]  /*52d0*/  UIADD3 UR9, UPT, UPT, -UR6, URZ, URZ ;  /* 0x000000ff06097290 */ /* 0x000fe4000fffe1ff */
[----:B------:R-:W-:Y:S02]  /*52e0*/  @!UP0 USHF.R.U32.HI UR4, URZ, UR41, UR4 ;  /* 0x00000029ff048299 */ /* 0x000fe40008011604 */
[----:B------:R-:W-:Y:S02]  /*52f0*/  UIMAD UR10, UR42, UR10, UR6 ;  /* 0x0000000a2a0a72a4 */ /* 0x000fe4000f8e0206 */
[----:B------:R-:W-:Y:S04]  /*5300*/  @!UP0 USEL UR4, UR5, UR4, !UP2 ;  /* 0x0000000405048287 */ /* 0x000fe8000d000000 */
[----:B------:R-:W-:Y:S02]  /*5310*/  @!UP0 UIMAD UR10, UR7, UR10, UR4 ;  /* 0x0000000a070a82a4 */ /* 0x000fe4000f8e0204 */
[----:B------:R-:W-:Y:S02]  /*5320*/  @!UP0 UIADD3 UR11, UPT, UPT, UR11, -UR4, URZ ;  /* 0x800000040b0b8290 */ /* 0x000fe4000fffe0ff */
[----:B------:R-:W-:Y:S02]  /*5330*/  UIMAD UR7, UR43, UR8, UR38 ;  /* 0x000000082b0772a4 */ /* 0x000fe4000f8e0226 */
[----:B------:R-:W-:Y:S02]  /*5340*/  @!UP0 UIMAD UR6, UR11, UR42, UR5 ;  /* 0x0000002a0b0682a4 */ /* 0x000fe4000f8e0205 */
[----:B------:R-:W-:Y:S01]  /*5350*/  UIMAD UR4, UR54, UR9, UR37 ;  /* 0x00000009360472a4 */ /* 0x000fe2000f8e0225 */
[----:B------:R-:W-:Y:S02]  /*5360*/  @!UP0 UMOV UR5, UR10 ;  /* 0x0000000a00058c82 */ /* 0x000fe40008000000 */
[----:B------:R-:W-:Y:S02]  /*5370*/  UIMAD UR38, UR5, UR43, UR7 ;  /* 0x0000002b052672a4 */ /* 0x000fe4000f8e0207 */
[----:B------:R-:W-:Y:S11]  /*5380*/  UIMAD UR37, UR6, UR54, UR4 ;  /* 0x00000036062572a4 */ /* 0x000ff6000f8e0204 */
[----:B------:R-:W-:Y:S01]  /*5390*/  @!UPT UIADD3 URZ, UPT, UPT, URZ, URZ, URZ ;  /* 0x000000fffffff290 */ /* 0x000fe2000fffe0ff */
.L_x_87:
[----:B------:R-:W-:Y:S01]  /*53a0*/  UISETP.NE.AND UP0, UPT, UR39, 0x1, UPT ;  /* 0x000000012700788c */ /* 0x000fe2000bf05270 */
[----:B------:R-:W-:Y:S01]  /*53b0*/  IADD3 R78, PT, PT, R78, 0x1, RZ ;  /* 0x000000014e4e7810 */ /* 0x000fe20007ffe0ff */
[----:B------:R-:W-:Y:S02]  /*53c0*/  USHF.L.U32 UR50, UR16, 0x6, URZ ;  /* 0x0000000610327899 */ /* 0x000fe400080006ff */
[----:B------:R-:W-:Y:S07]  /*53d0*/  USHF.L.U32 UR49, UR20, 0x7, URZ ;  /* 0x0000000714317899 */ /* 0x000fee00080006ff */
[----:B------:R-:W2:Y:S01]  /*53e0*/  @!UP0 LDCU.128 UR12, c[0x0][0xb10] ;  /* 0x00016200ff0c87ac */ /* 0x000ea20008000c00 */
[----:B------:R-:W3:Y:S01]  /*53f0*/  @!UP0 LDCU UR5, c[0x0][0xb0c] ;  /* 0x00016180ff0587ac */ /* 0x000ee20008000800 */
[----:B------:R-:W4:Y:S01]  /*5400*/  @!UP0 LDCU UR10, c[0x0][0xb20] ;  /* 0x00016400ff0a87ac */ /* 0x000f220008000800 */
[----:B--2---:R-:W-:Y:S02]  /*5410*/  UIMAD.WIDE.U32 UR8, UR38, UR12, URZ ;  /* 0x0000000c260872a5 */ /* 0x004fe4000f8e00ff */
[----:B------:R-:W-:Y:S02]  /*5420*/  UIMAD.WIDE.U32 UR6, UR37, UR15, URZ ;  /* 0x0000000f250672a5 */ /* 0x000fe4000f8e00ff */
[----:B------:R-:W-:Y:S03]  /*5430*/  @!UP0 UISETP.NE.AND UP1, UPT, UR14, 0x1, UPT ;  /* 0x000000010e00888c */ /* 0x000fe6000bf25270 */
[----:B------:R-:W-:Y:S01]  /*5440*/  @!UP0 UMOV UR4, UR9 ;  /* 0x0000000900048c82 */ /* 0x000fe20008000000 */
[----:B---3--:R-:W-:Y:S02]  /*5450*/  @!UP0 UISETP.NE.AND UP2, UPT, UR5, 0x1, UPT ;  /* 0x000000010500888c */ /* 0x008fe4000bf45270 */
[----:B------:R-:W-:Y:S01]  /*5460*/  @!UP0 USHF.R.U32.HI UR4, URZ, UR13, UR4 ;  /* 0x0000000dff048299 */ /* 0x000fe20008011604 */
[----:B------:R-:W-:Y:S02]  /*5470*/  @!UP0 UMOV UR6, UR7 ;  /* 0x0000000700068c82 */ /* 0x000fe40008000000 */
[----:B----4-:R-:W-:Y:S02]  /*5480*/  @!UP0 USHF.R.U32.HI UR6, URZ, UR10, UR6 ;  /* 0x0000000aff068299 */ /* 0x010fe40008011606 */
[----:B------:R-:W-:Y:S02]  /*5490*/  @!UP0 USEL UR7, UR38, UR4, !UP2 ;  /* 0x0000000426078287 */ /* 0x000fe4000d000000 */
[----:B------:R-:W-:Y:S04]  /*54a0*/  @!UP0 USEL UR6, UR37, UR6, !UP1 ;  /* 0x0000000625068287 */ /* 0x000fe8000c800000 */
[----:B------:R-:W-:Y:S02]  /*54b0*/  @!UP0 UIADD3 UR4, UPT, UPT, -UR7, UR6, URZ ;  /* 0x0000000607048290 */ /* 0x000fe4000fffe1ff */
[----:B------:R-:W-:Y:S02]  /*54c0*/  @!UP0 UIADD3 UR6, UPT, UPT, UR7, -UR6, URZ ;  /* 0x8000000607068290 */ /* 0x000fe4000fffe0ff */
[----:B------:R-:W-:Y:S02]  /*54d0*/  @!UP0 UIMAD UR38, UR4, UR5, UR38 ;  /* 0x00000005042682a4 */ /* 0x000fe4000f8e0226 */
[----:B------:R-:W-:Y:S02]  /*54e0*/  @!UP0 UIMAD UR37, UR6, UR14, UR37 ;  /* 0x0000000e062582a4 */ /* 0x000fe4000f8e0225 */
[----:B------:R-:W-:Y:S09]  /*54f0*/  ULOP3.LUT UP0, URZ, UR62, 0x1b0, URZ, 0xc0, !UPT ;  /* 0x000001b03eff7892 */ /* 0x000ff2000f80c0ff */
[----:B------:R-:W-:Y:S05]  /*5500*/  BRA.U !UP0, `(.L_x_88) ;  /* 0x0000000108407547 */ /* 0x000fea000b800000 */
[----:B------:R-:W2:Y:S01]  /*5510*/  LDCU.64 UR8, c[0x4][0x80] ;  /* 0x01001000ff0877ac */ /* 0x000ea20008000a00 */
[----:B------:R-:W-:Y:S01]  /*5520*/  MOV R3, 0x0 ;  /* 0x0000000000037802 */ /* 0x000fe20000000f00 */
[----:B------:R-:W-:Y:S02]  /*5530*/  HFMA2 R12, -RZ, RZ, 0, 5.9604644775390625e-08 ;  /* 0x00000001ff0c7431 */ /* 0x000fe400000001ff */
[----:B------:R-:W-:Y:S02]  /*5540*/  IMAD.MOV.U32 R8, RZ, RZ, 0x70 ;  /* 0x00000070ff087424 */ /* 0x000fe400078e00ff */
[----:B------:R-:W-:Y:S01]  /*5550*/  IMAD.MOV.U32 R13, RZ, RZ, RZ ;  /* 0x000000ffff0d7224 */ /* 0x000fe200078e00ff */
[----:B------:R-:W3:Y:S01]  /*5560*/  LDCU.64 UR6, c[0x4][0x88] ;  /* 0x01001100ff0677ac */ /* 0x000ee20008000a00 */
[----:B------:R-:W4:Y:S01]  /*5570*/  LDC.64 R2, c[0x4][R3] ;  /* 0x0100000003027b82 */ /* 0x000f220000000a00 */
[----:B------:R-:W1:Y:S01]  /*5580*/  LDCU.64 UR4, c[0x4][0x8] ;  /* 0x01000100ff0477ac */ /* 0x000e620008000a00 */
[----:B--2---:R-:W-:Y:S01]  /*5590*/  MOV R5, UR9 ;  /* 0x0000000900057c02 */ /* 0x004fe20008000f00 */
[----:B------:R-:W-:Y:S01]  /*55a0*/  IMAD.U32 R4, RZ, RZ, UR8 ;  /* 0x00000008ff047e24 */ /* 0x000fe2000f8e00ff */
[----:B---3--:R-:W-:Y:S01]  /*55b0*/  MOV R7, UR7 ;  /* 0x0000000700077c02 */ /* 0x008fe20008000f00 */
[----:B------:R-:W-:Y:S01]  /*55c0*/  IMAD.U32 R6, RZ, RZ, UR6 ;  /* 0x00000006ff067e24 */ /* 0x000fe2000f8e00ff */
[----:B-1----:R-:W-:Y:S01]  /*55d0*/  MOV R11, UR5 ;  /* 0x00000005000b7c02 */ /* 0x002fe20008000f00 */
[----:B------:R-:W-:Y:S02]  /*55e0*/  IMAD.U32 R10, RZ, RZ, UR4 ;  /* 0x00000004ff0a7e24 */ /* 0x000fe4000f8e00ff */
[----:B------:R-:W-:Y:S07]  /*55f0*/  LEPC R20, `(.L_x_88) ;  /* 0x000000001014794e */ /* 0x000fee0000000000 */
[----:B----45:R-:W-:Y:S05]  /*5600*/  CALL.ABS.NOINC R2 ;  /* 0x0000000002007343 */ /* 0x030fea0003c00000 */
.L_x_88:
[----:B------:R-:W-:Y:S01]  /*5610*/  LOP3.LUT P0, RZ, R85, 0x1b0, RZ, 0xc0, !PT ;  /* 0x000001b055ff7812 */ /* 0x000fe2000780c0ff */
[----:B------:R-:W-:Y:S11]  /*5620*/  BSSY.RECONVERGENT B6, `(.L_x_89) ;  /* 0x0000013000067945 */ /* 0x000ff60003800200 */
[----:B------:R-:W-:Y:S01]  /*5630*/  @!UPT UIADD3 URZ, UPT, UPT, URZ, URZ, URZ ;  /* 0x000000fffffff290 */ /* 0x000fe2000fffe0ff */
[----:B------:R-:W-:Y:S05]  /*5640*/  @!P0 BRA `(.L_x_90) ;  /* 0x0000000000408947 */ /* 0x000fea0003800000 */
        /* <DEDUP_REMOVED lines=16> */
.L_x_90:
[----:B------:R-:W-:Y:S05]  /*5750*/  BSYNC.RECONVERGENT B6 ;  /* 0x0000000000067941 */ /* 0x000fea0003800200 */
.L_x_89:
[----:B------:R-:W-:Y:S01]  /*5760*/  R2UR UR4, R77 ;  /* 0x000000004d0472ca */ /* 0x000fe200000e0000 */
[----:B------:R-:W-:Y:S01]  /*5770*/  UISETP.NE.U32.AND UP0, UPT, UR60, URZ, UPT ;  /* 0x000000ff3c00728c */ /* 0x000fe2000bf05070 */
[----:B------:R-:W-:Y:S02]  /*5780*/  ISETP.NE.U32.AND P4, PT, R72, RZ, PT ;  /* 0x000000ff4800720c */ /* 0x000fe40003f85070 */
[----:B------:R-:W-:Y:S01]  /*5790*/  ISETP.NE.U32.AND P2, PT, RZ, UR56, PT ;  /* 0x00000038ff007c0c */ /* 0x000fe2000bf45070 */
[----:B------:R-:W-:Y:S01]  /*57a0*/  UISETP.NE.AND.EX UP1, UPT, UR61, URZ, UPT, UP0 ;  /* 0x000000ff3d00728c */ /* 0x000fe2000bf25300 */
[----:B------:R-:W-:Y:S01]  /*57b0*/  ISETP.NE.AND.EX P4, PT, R73, RZ, PT, P4 ;  /* 0x000000ff4900720c */ /* 0x000fe20003f85340 */
[----:B------:R-:W-:Y:S01]  /*57c0*/  UPLOP3.LUT UP0, UPT, UPT, UPT, UPT, 0x40, 0x4 ;  /* 0x000000000004789c */ /* 0x000fe20003f0e870 */
[----:B------:R-:W-:Y:S05]  /*57d0*/  ISETP.NE.AND.EX P2, PT, RZ, UR57, PT, P2 ;  /* 0x00000039ff007c0c */ /* 0x000fea000bf45320 */
[----:B------:R-:W-:Y:S06]  /*57e0*/  UISETP.NE.AND UP2, UPT, UR4, URZ, UPT ;  /* 0x000000ff0400728c */ /* 0x000fec000bf45270 */
[----:B------:R-:W-:Y:S05]  /*57f0*/  PLOP3.LUT P1, PT, PT, PT, UP2, 0x80, 0x8 ;  /* 0x000000000008781c */ /* 0x000fea0003f2f028 */
[----:B------:R-:W-:Y:S06]  /*5800*/  @UP2 UPLOP3.LUT UP0, UPT, UPT, UPT, UP1, 0x80, 0x8 ;  /* 0x000000000008289c */ /* 0x000fec0003f0f010 */
[----:B------:R-:W-:Y:S01]  /*5810*/  PLOP3.LUT P0, PT, PT, PT, UP0, 0x80, 0x8 ;  /* 0x000000000008781c */ /* 0x000fe20003f0f008 */
[----:B------:R-:W-:Y:S01]  /*5820*/  @!UPT UIADD3 URZ, UPT, UPT, URZ, URZ, URZ ;  /* 0x000000fffffff290 */ /* 0x000fe2000fffe0ff */
[----:B------:R-:W-:Y:S11]  /*5830*/  BRA.U !UP1, `(.L_x_91) ;  /* 0x00000001093c7547 */ /* 0x000ff6000b800000 */
[----:B------:R-:W-:Y:S01]  /*5840*/  UISETP.NE.U32.AND UP0, UPT, UR56, URZ, UPT ;  /* 0x000000ff3800728c */ /* 0x000fe2000bf05070 */
[----:B-1----:R-:W-:Y:S01]  /*5850*/  HFMA2 R0, -RZ, RZ, 0, 5.9604644775390625e-08 ;  /* 0x00000001ff007431 */ /* 0x002fe200000001ff */
[----:B------:R-:W1:Y:S01]  /*5860*/  LDCU.64 UR8, c[0x0][0x358] ;  /* 0x00006b00ff0877ac */ /* 0x000e620008000a00 */
[----:B------:R-:W-:Y:S01]  /*5870*/  IMAD.MOV.U32 R74, RZ, RZ, 0x1 ;  /* 0x00000001ff4a7424 */ /* 0x000fe200078e00ff */
[----:B------:R-:W-:Y:S06]  /*5880*/  UISETP.NE.AND.EX UP0, UPT, UR57, URZ, UPT, UP0 ;  /* 0x000000ff3900728c */ /* 0x000fec000bf05300 */
[----:B------:R-:W-:Y:S05]  /*5890*/  PLOP3.LUT P3, PT, PT, PT, UP0, 0x80, 0x8 ;  /* 0x000000000008781c */ /* 0x000fea0003f6f008 */
[----:B------:R-:W2:Y:S01]  /*58a0*/  @UP0 LDCU.64 UR4, c[0x0][0x888] ;  /* 0x00011100ff0407ac */ /* 0x000ea20008000a00 */
[----:B------:R-:W-:Y:S07]  /*58b0*/  @UP0 UIMAD UR6, UR36, UR60, URZ ;  /* 0x0000003c240602a4 */ /* 0x000fee000f8e02ff */
[----:B------:R-:W-:Y:S01]  /*58c0*/  @!P3 PRMT R74, R0, 0x7610, R74 ;  /* 0x00007610004ab816 */ /* 0x000fe2000000004a */
[----:B--2---:R-:W-:Y:S06]  /*58d0*/  @UP0 UIMAD.WIDE UR4, UR6, 0x4, UR4 ;  /* 0x00000004060408a5 */ /* 0x004fec000f8e0204 */
[----:B-----5:R-:W-:Y:S01]  /*58e0*/  IMAD.U32 R40, RZ, RZ, UR4 ;  /* 0x00000004ff287e24 */ /* 0x020fe2000f8e00ff */
[----:B------:R-:W-:Y:S04]  /*58f0*/  MOV R41, UR5 ;  /* 0x0000000500297c02 */ /* 0x000fe80008000f00 */
[----:B------:R-:W2:Y:S01]  /*5900*/  @!UP0 LDCU UR4, c[0x0][0x880] ;  /* 0x00011000ff0487ac */ /* 0x000ea20008000800 */
[----:B-1----:R3:W5:Y:S02]  /*5910*/  @P3 LDG.E R40, desc[UR8][R40.64] ;  /* 0x0000000828283981 */ /* 0x002764000c1e1900 */
[----:B--23--:R-:W-:Y:S02]  /*5920*/  @!P3 IMAD.U32 R40, RZ, RZ, UR4 ;  /* 0x00000004ff28be24 */ /* 0x00cfe4000f8e00ff */
.L_x_91:
[----:B------:R-:W-:Y:S05]  /*5930*/  @!P4 BRA `(.L_x_92) ;  /* 0x000000000024c947 */ /* 0x000fea0003800000 */
[----:B------:R-:W-:Y:S01]  /*5940*/  ISETP.NE.U32.AND P3, PT, R70, RZ, PT ;  /* 0x000000ff4600720c */ /* 0x000fe20003f65070 */
[----:B------:R-:W2:Y:S03]  /*5950*/  LDCU.64 UR4, c[0x0][0x358] ;  /* 0x00006b00ff0477ac */ /* 0x000ea60008000a00 */
[----:B------:R-:W-:Y:S11]  /*5960*/  ISETP.NE.AND.EX P3, PT, R71, RZ, PT, P3 ;  /* 0x000000ff4700720c */ /* 0x000ff60003f65330 */
[----:B------:R-:W-:Y:S02]  /*5970*/  @!UPT UIADD3 URZ, UPT, UPT, URZ, URZ, URZ ;  /* 0x000000fffffff290 */ /* 0x000fe4000fffe0ff */
[----:B------:R-:W3:Y:S01]  /*5980*/  @P3 LDC.64 R2, c[0x0][0x8a8] ;  /* 0x00022a00ff023b82 */ /* 0x000ee20000000a00 */
[----:B-1----:R-:W-:Y:S04]  /*5990*/  @P3 IMAD R0, R72, UR36, RZ ;  /* 0x0000002448003c24 */ /* 0x002fe8000f8e02ff */
[----:B---3--:R-:W-:Y:S05]  /*59a0*/  @P3 IMAD.WIDE R2, R0, 0x4, R2 ;  /* 0x0000000400023825 */ /* 0x008fea00078e0202 */
[----:B--2--5:R2:W5:Y:S02]  /*59b0*/  @P3 LDG.E R38, desc[UR4][R2.64] ;  /* 0x0000000402263981 */ /* 0x024564000c1e1900 */
[----:B--2---:R-:W3:Y:S02]  /*59c0*/  @!P3 LDC R38, c[0x0][0x8a0] ;  /* 0x00022800ff26bb82 */ /* 0x004ee40000000800 */
.L_x_92:
[----:B-----5:R-:W-:Y:S01]  /*59d0*/  ISETP.NE.AND P4, PT, R40, RZ, PT ;  /* 0x000000ff2800720c */ /* 0x020fe20003f85270 */
[----:B------:R-:W-:Y:S01]  /*59e0*/  BSSY B1, `(.L_x_93) ;  /* 0x0000042000017945 */ /* 0x000fe20003800000 */
[----:B------:R-:W-:Y:S01]  /*59f0*/  SEL R6, RZ, 0xffffffff, P2 ;  /* 0xffffffffff067807 */ /* 0x000fe20001000000 */
[----:B------:R-:W-:Y:S01]  /*5a00*/  IMAD.MOV.U32 R56, RZ, RZ, 0x1 ;  /* 0x00000001ff387424 */ /* 0x000fe200078e00ff */
[----:B------:R-:W-:Y:S02]  /*5a10*/  LOP3.LUT P3, RZ, R74, 0xff, RZ, 0xc0, !PT ;  /* 0x000000ff4aff7812 */ /* 0x000fe4000786c0ff */
[----:B------:R-:W-:Y:S02]  /*5a20*/  CS2R R46, SRZ ;  /* 0x00000000002e7805 */ /* 0x000fe4000001ff00 */
[----:B-1----:R-:W-:Y:S02]  /*5a30*/  @P1 SEL R0, RZ, 0xffffffff, P4 ;  /* 0xffffffffff001807 */ /* 0x002fe40002000000 */
[----:B------:R-:W-:Y:S02]  /*5a40*/  CS2R R44, SRZ ;  /* 0x00000000002c7805 */ /* 0x000fe4000001ff00 */
[----:B------:R-:W-:Y:S02]  /*5a50*/  LEA R3, R81, UR44, 0x3 ;  /* 0x0000002c51037c11 */ /* 0x000fe4000f8e18ff */
[----:B------:R-:W-:Y:S02]  /*5a60*/  CS2R R50, SRZ ;  /* 0x0000000000327805 */ /* 0x000fe4000001ff00 */
[----:B------:R-:W-:Y:S02]  /*5a70*/  @P0 SEL R0, R6, R0, !P3 ;  /* 0x0000000006000207 */ /* 0x000fe40005800000 */
[----:B------:R-:W-:Y:S02]  /*5a80*/  CS2R R48, SRZ ;  /* 0x0000000000307805 */ /* 0x000fe4000001ff00 */
[----:B------:R-:W-:Y:S02]  /*5a90*/  LEA R43, R36, UR44, 0x3 ;  /* 0x0000002c242b7c11 */ /* 0x000fe4000f8e18ff */
[----:B------:R-:W-:Y:S02]  /*5aa0*/  @P1 LOP3.LUT R0, R0, 0x1, RZ, 0xc0, !PT ;  /* 0x0000000100001812 */ /* 0x000fe400078ec0ff */
[----:B------:R-:W-:Y:S02]  /*5ab0*/  SHF.L.U32 R4, R83, 0x1f, RZ ;  /* 0x0000001f53047819 */ /* 0x000fe400000006ff */
[----:B------:R-:W-:Y:S02]  /*5ac0*/  ISETP.NE.U32.OR P6, PT, R0, 0x1, !P1 ;  /* 0x000000010000780c */ /* 0x000fe40004fc5470 */
[----:B------:R-:W-:Y:S02]  /*5ad0*/  PLOP3.LUT P2, PT, PT, PT, UP1, 0x80, 0x8 ;  /* 0x000000000008781c */ /* 0x000fe40003f4f018 */
[----:B------:R-:W-:Y:S02]  /*5ae0*/  LEA.HI R39, R36, R36, RZ, 0x1 ;  /* 0x0000002424277211 */ /* 0x000fe400078f08ff */
[----:B------:R-:W-:Y:S02]  /*5af0*/  SEL R5, RZ, 0xffffffff, P4 ;  /* 0xffffffffff057807 */ /* 0x000fe40002000000 */
[----:B------:R-:W-:Y:S05]  /*5b00*/  P2R R2, PR, RZ, 0x40 ;  /* 0x00000040ff027803 */ /* 0x000fea0000000000 */
[----:B------:R-:W-:Y:S02]  /*5b10*/  @P6 SHF.L.U32 R0, R80, 0x1f, RZ ;  /* 0x0000001f50006819 */ /* 0x000fe400000006ff */
[----:B------:R-:W-:Y:S02]  /*5b20*/  @P2 SEL R5, R6, R5, !P3 ;  /* 0x0000000506052207 */ /* 0x000fe40005800000 */
[----:B------:R1:W2:Y:S02]  /*5b30*/  @P6 SYNCS.PHASECHK.TRANS64.TRYWAIT P1, [R3+URZ+0x40], R0 ;  /* 0x00004000030065a7 */ /* 0x0002a400080211ff */
[----:B------:R-:W-:Y:S04]  /*5b40*/  LOP3.LUT R5, R5, 0x1, RZ, 0xc0, !PT ;  /* 0x0000000105057812 */ /* 0x000fe800078ec0ff */
[----:B------:R-:W-:Y:S04]  /*5b50*/  ISETP.NE.U32.AND P5, PT, R5, 0x1, PT ;  /* 0x000000010500780c */ /* 0x000fe80003fa5070 */
[----:B------:R-:W-:Y:S01]  /*5b60*/  P2R R57, PR, RZ, 0x20 ;  /* 0x00000020ff397803 */ /* 0x000fe20000000000 */
[----:B------:R4:W3:Y:S01]  /*5b70*/  SYNCS.PHASECHK.TRANS64.TRYWAIT P0, [R43+URZ+0x90], R4 ;  /* 0x000090042b0075a7 */ /* 0x0008e200080011ff */
[C---:B-1----:R-:W-:Y:S01]  /*5b80*/  IMAD.SHL.U32 R0, R39.reuse, 0x40, RZ ;  /* 0x0000004027007824 */ /* 0x042fe200078e00ff */
[----:B------:R-:W-:Y:S04]  /*5b90*/  LOP3.LUT R39, R39, 0xffe, RZ, 0xc0, !PT ;  /* 0x00000ffe27277812 */ /* 0x000fe800078ec0ff */
[----:B------:R-:W-:Y:S01]  /*5ba0*/  LOP3.LUT R0, R0, 0xffffff80, RZ, 0xc0, !PT ;  /* 0xffffff8000007812 */ /* 0x000fe200078ec0ff */
[----:B------:R-:W-:Y:S04]  /*5bb0*/  IMAD.IADD R39, R36, 0x1, -R39 ;  /* 0x0000000124277824 */ /* 0x000fe800078e0a27 */
[----:B------:R-:W-:Y:S04]  /*5bc0*/  IMAD.IADD R0, R37, 0x1, R0 ;  /* 0x0000000125007824 */ /* 0x000fe800078e0200 */
[----:B------:R-:W-:Y:S01]  /*5bd0*/  IMAD R39, R39, 0x100000, R0 ;  /* 0x0010000027277824 */ /* 0x000fe200078e0200 */
[----:B--2---:R-:W-:Y:S01]  /*5be0*/  @P6 SEL R56, RZ, 0x1, !P1 ;  /* 0x00000001ff386807 */ /* 0x004fe20004800000 */
[----:B----4-:R-:W-:Y:S06]  /*5bf0*/  @!P6 BRA `(.L_x_94) ;  /* 0x000000000080e947 */ /* 0x010fec0003800000 */
[----:B------:R-:W-:Y:S01]  /*5c00*/  @P5 IMAD R6, R81, 0x1000, R69 ;  /* 0x0000100051065824 */ /* 0x000fe200078e0245 */
[----:B------:R-:W-:Y:S01]  /*5c10*/  ISETP.NE.AND P1, PT, R56, RZ, PT ;  /* 0x000000ff3800720c */ /* 0x000fe20003f25270 */
[----:B------:R-:W-:Y:S01]  /*5c20*/  BSSY B0, `(.L_x_95) ;  /* 0x000000b000007945 */ /* 0x000fe20003800000 */
[----:B------:R-:W-:Y:S01]  /*5c30*/  CS2R R50, SRZ ;  /* 0x0000000000327805 */ /* 0x000fe2000001ff00 */
[----:B------:R-:W-:Y:S01]  /*5c40*/  @P5 VIADD R5, R6, UR44 ;  /* 0x0000002c06055c36 */ /* 0x000fe20008000000 */
[----:B------:R-:W-:Y:S02]  /*5c50*/  CS2R R48, SRZ ;  /* 0x0000000000307805 */ /* 0x000fe4000001ff00 */
[----:B------:R-:W-:Y:S02]  /*5c60*/  CS2R R46, SRZ ;  /* 0x00000000002e7805 */ /* 0x000fe4000001ff00 */
[----:B------:R-:W-:Y:S01]  /*5c70*/  CS2R R44, SRZ ;  /* 0x00000000002c7805 */ /* 0x000fe2000001ff00 */
[----:B------:R-:W-:Y:S04]  /*5c80*/  @P5 IMAD R5, R84, -0x10, R5 ;  /* 0xfffffff054055824 */ /* 0x000fe800078e0205 */
[----:B------:R-:W-:Y:S05]  /*5c90*/  @P1 BRA `(.L_x_96) ;  /* 0x00000000000c1947 */ /* 0x000fea0003800000 */
[----:B------:R-:W-:Y:S04]  /*5ca0*/  SHF.L.U32 R0, R80, 0x1f, RZ ;  /* 0x0000001f50007819 */ /* 0x000fe800000006ff */
[----:B------:R-:W1:Y:S02]  /*5cb0*/  SYNCS.PHASECHK.TRANS64.TRYWAIT P1, [R3+URZ+0x40], R0 ;  /* 0x00004000030075a7 */ /* 0x000e6400080211ff */
[----:B-1----:R-:W-:Y:S05]  /*5cc0*/  @!P1 BRA `(.L_x_97) ;  /* 0x0000002400189947 */ /* 0x002fea0003800000 */
.L_x_96:
[----:B------:R-:W-:Y:S05]  /*5cd0*/  BSYNC B0 ;  /* 0x0000000000007941 */ /* 0x000fea0003800000 */
.L_x_95:
[----:B------:R-:W-:Y:S01]  /*5ce0*/  ISETP.NE.AND P1, PT, R57, RZ, PT ;  /* 0x000000ff3900720c */ /* 0x000fe20003f25270 */
[----:B-1----:R-:W-:Y:S02]  /*5cf0*/  VIADD R3, R3, 0x50 ;  /* 0x0000005003037836 */ /* 0x002fe40000000000 */
[----:B------:R-:W-:Y:S02]  /*5d00*/  IMAD.U32 R0, RZ, RZ, UR45 ;  /* 0x0000002dff007e24 */ /* 0x000fe4000f8e00ff */
[----:B------:R-:W-:Y:S03]  /*5d10*/  VIADD R81, R81, 0x1 ;  /* 0x0000000151517836 */ /* 0x000fe60000000000 */
[----:B------:R-:W-:Y:S05]  /*5d20*/  PRMT R0, R0, 0x654, R3 ;  /* 0x0000065400007816 */ /* 0x000fea0000000003 */
[----:B------:R1:W2:Y:S04]  /*5d30*/  @P1 LDS.128 R48, [R6+UR44+0x200] ;  /* 0x0002002c06301984 */ /* 0x0002a80008000c00 */
[----:B------:R1:W4:Y:S01]  /*5d40*/  @P1 LDS.128 R44, [R5+0x210] ;  /* 0x00021000052c1984 */ /* 0x0003220000000c00 */
[C---:B------:R-:W-:Y:S01]  /*5d50*/  ISETP.NE.AND P1, PT, R81.reuse, 0x2, PT ;  /* 0x000000025100780c */ /* 0x040fe20003f25270 */
[----:B------:R-:W-:Y:S01]  /*5d60*/  @!PT LDS RZ, [RZ] ;  /* 0x00000000fffff984 */ /* 0x000fe20000000800 */
[----:B------:R-:W-:Y:S01]  /*5d70*/  @!PT LDS RZ, [RZ] ;  /* 0x00000000fffff984 */ /* 0x000fe20000000800 */
[----:B------:R-:W-:Y:S01]  /*5d80*/  @!PT LDS RZ, [RZ] ;  /* 0x00000000fffff984 */ /* 0x000fe20000000800 */
[----:B------:R-:W-:Y:S01]  /*5d90*/  @!PT LDS RZ, [RZ] ;  /* 0x00000000fffff984 */ /* 0x000fe20000000800 */
[----:B------:R5:W-:Y:S06]  /*5da0*/  MEMBAR.ALL.CTA ;  /* 0x0000000000007992 */ /* 0x000bec0000008000 */
[----:B-----5:R-:W5:Y:S01]  /*5db0*/  FENCE.VIEW.ASYNC.S ;  /* 0x00000000000073c6 */ /* 0x020f620000000000 */
[----:B------:R-:W-:Y:S01]  /*5dc0*/  SEL R81, R81, RZ, P1 ;  /* 0x000000ff51517207 */ /* 0x000fe20000800000 */
[----:B-----5:R5:W-:Y:S02]  /*5dd0*/  SYNCS.ARRIVE.TRANS64.RED.A1T0 RZ, [R0+URZ], RZ ;  /* 0x000000ff00ff79a7 */ /* 0x020be400081004ff */
[----:B-----5:R-:W-:Y:S04]  /*5de0*/  SEL R0, RZ, 0x1, P1 ;  /* 0x00000001ff007807 */ /* 0x020fe80000800000 */
[----:B-12---:R-:W-:Y:S02]  /*5df0*/  LOP3.LUT R80, R80, R0, RZ, 0x3c, !PT ;  /* 0x0000000050507212 */ /* 0x006fe400078e3cff */
.L_x_94:
[----:B------:R-:W-:Y:S05]  /*5e00*/  BSYNC B1 ;  /* 0x0000000000017941 */ /* 0x000fea0003800000 */
.L_x_93:
[----:B------:R-:W-:Y:S04]  /*5e10*/  SHF.R.U32.HI R0, RZ, 0x15, R39 ;  /* 0x00000015ff007819 */ /* 0x000fe80000011627 */
[----:B------:R-:W-:Y:S01]  /*5e20*/  LOP3.LUT P1, RZ, R0, 0x3, R75, 0x48, !PT ;  /* 0x0000000300ff7812 */ /* 0x000fe2000782484b */
[----:B------:R-:W-:Y:S01]  /*5e30*/  @!UPT UIADD3 URZ, UPT, UPT, URZ, URZ, URZ ;  /* 0x000000fffffff290 */ /* 0x000fe2000fffe0ff */
[----:B---3--:R-:W-:Y:S11]  /*5e40*/  @P0 BRA `(.L_x_98) ;  /* 0x0000000000080947 */ /* 0x008ff60003800000 */
[----:B------:R-:W1:Y:S02]  /*5e50*/  SYNCS.PHASECHK.TRANS64.TRYWAIT P0, [R43+URZ+0x90], R4 ;  /* 0x000090042b0075a7 */ /* 0x000e6400080011ff */
[----:B-1----:R-:W-:Y:S05]  /*5e60*/  @!P0 BRA `(.L_x_99) ;  /* 0x0000002000c48947 */ /* 0x002fea0003800000 */
.L_x_98:
        /* <DEDUP_REMOVED lines=8> */
[----:B------:R-:W5:Y:S01]  /*5ef0*/  LDCU.64 UR4, c[0x4][0x10] ;  /* 0x01000200ff0477ac */ /* 0x000f620008000a00 */
[----:B--2---:R-:W-:Y:S01]  /*5f00*/  MOV R5, UR9 ;  /* 0x0000000900057c02 */ /* 0x004fe20008000f00 */
[----:B-1----:R-:W-:Y:S01]  /*5f10*/  IMAD.U32 R4, RZ, RZ, UR8 ;  /* 0x00000008ff047e24 */ /* 0x002fe2000f8e00ff */
[----:B---3--:R-:W-:Y:S01]  /*5f20*/  MOV R7, UR7 ;  /* 0x0000000700077c02 */ /* 0x008fe20008000f00 */
[----:B------:R-:W-:Y:S01]  /*5f30*/  IMAD.U32 R6, RZ, RZ, UR6 ;  /* 0x00000006ff067e24 */ /* 0x000fe2000f8e00ff */
[----:B-----5:R-:W-:Y:S01]  /*5f40*/  MOV R11, UR5 ;  /* 0x00000005000b7c02 */ /* 0x020fe20008000f00 */
[----:B------:R-:W-:Y:S02]  /*5f50*/  IMAD.U32 R10, RZ, RZ, UR4 ;  /* 0x00000004ff0a7e24 */ /* 0x000fe4000f8e00ff */
[----:B------:R-:W-:Y:S07]  /*5f60*/  LEPC R20, `(.L_x_100) ;  /* 0x000000001014794e */ /* 0x000fee0000000000 */
[----:B----4-:R-:W-:Y:S05]  /*5f70*/  CALL.ABS.NOINC R14 ;  /* 0x000000000e007343 */ /* 0x010fea0003c00000 */
.L_x_100:
[----:B------:R-:W-:Y:S05]  /*5f80*/  WARPSYNC.ALL ;  /* 0x0000000000007948 */ /* 0x000fea0003800000 */
[----:B------:R-:W-:Y:S01]  /*5f90*/  R2UR UR4, R39 ;  /* 0x00000000270472ca */ /* 0x000fe200000e0000 */
[----:B------:R-:W-:Y:S01]  /*5fa0*/  BSSY.RECONVERGENT B0, `(.L_x_101) ;  /* 0x00000a0000007945 */ /* 0x000fe20003800200 */
[----:B------:R-:W-:Y:S02]  /*5fb0*/  ISETP.NE.AND P6, PT, R2, RZ, PT ;  /* 0x000000ff0200720c */ /* 0x000fe40003fc5270 */
[C---:B------:R-:W-:Y:S02]  /*5fc0*/  SHF.L.U32 R2, R48.reuse, 0x10, RZ ;  /* 0x0000001030027819 */ /* 0x040fe400000006ff */
[C---:B------:R-:W-:Y:S02]  /*5fd0*/  PRMT R3, R48.reuse, 0x8880, RZ ;  /* 0x0000888030037816 */ /* 0x040fe400000000ff */
[----:B------:R-:W-:Y:S02]  /*5fe0*/  SHF.L.U32 R41, R48, 0x8, RZ ;  /* 0x0000000830297819 */ /* 0x000fe400000006ff */
[----:B------:R-:W-:Y:S02]  /*5ff0*/  SHF.L.U32 R42, R49, 0x10, RZ ;  /* 0x00000010312a7819 */ /* 0x000fe400000006ff */
[----:B------:R-:W-:Y:S01]  /*6000*/  ISETP.NE.AND P0, PT, R86, RZ, PT ;  /* 0x000000ff5600720c */ /* 0x000fe20003f05270 */
[----:B-1----:R-:W-:Y:S01]  /*6010*/  LDTM.16dp32bit_t0_t15.x32 R4, tmem[UR4] ;  /* 0x00000004000479ee */ /* 0x002fe20008a80000 */
[----:B------:R-:W1:Y:S01]  /*6020*/  LDTM.16dp32bit_t16_t31.x32 R4, tmem[UR4+0x20] ;  /* 0x00002004000479ee */ /* 0x000e620008aa0000 */
[----:B------:R-:W-:Y:S01]  /*6030*/  SHF.R.S32.HI R42, RZ, 0x18, R42 ;  /* 0x00000018ff2a7819 */ /* 0x000fe2000001142a */
[C---:B-1----:R-:W-:Y:S01]  /*6040*/  IMAD R0, R38.reuse, R4, RZ ;  /* 0x0000000426007224 */ /* 0x042fe200078e02ff */
[----:B------:R-:W-:Y:S01]  /*6050*/  SHF.R.S32.HI R4, RZ, 0x18, R2 ;  /* 0x00000018ff047819 */ /* 0x000fe20000011402 */
[C---:B------:R-:W-:Y:S01]  /*6060*/  IMAD R2, R38.reuse, R5, RZ ;  /* 0x0000000526027224 */ /* 0x040fe200078e02ff */
[----:B------:R-:W-:Y:S01]  /*6070*/  SHF.R.S32.HI R5, RZ, 0x18, R41 ;  /* 0x00000018ff057819 */ /* 0x000fe20000011429 */
[----:B------:R-:W-:Y:S01]  /*6080*/  IMAD R0, R3, R40, R0 ;  /* 0x0000002803007224 */ /* 0x000fe200078e0200 */
[----:B------:R-:W-:Y:S01]  /*6090*/  PRMT R41, R49, 0x8880, RZ ;  /* 0x0000888031297816 */ /* 0x000fe200000000ff */
[----:B------:R-:W-:Y:S02]  /*60a0*/  IMAD R3, R38, R6, RZ ;  /* 0x0000000626037224 */ /* 0x000fe400078e02ff */
[-C--:B------:R-:W-:Y:S01]  /*60b0*/  IMAD R2, R4, R40.reuse, R2 ;  /* 0x0000002804027224 */ /* 0x080fe200078e0202 */
[----:B------:R-:W-:Y:S01]  /*60c0*/  SHF.R.S32.HI R4, RZ, 0x18, R48 ;  /* 0x00000018ff047819 */ /* 0x000fe20000011430 */
[----:B------:R-:W-:Y:S02]  /*60d0*/  IMAD R7, R38, R7, RZ ;  /* 0x0000000726077224 */ /* 0x000fe400078e02ff */
[-C--:B------:R-:W-:Y:S02]  /*60e0*/  IMAD R3, R5, R40.reuse, R3 ;  /* 0x0000002805037224 */ /* 0x080fe400078e0203 */
[----:B------:R-:W-:Y:S02]  /*60f0*/  IMAD R7, R4, R40, R7 ;  /* 0x0000002804077224 */ /* 0x000fe400078e0207 */
[C---:B------:R-:W-:Y:S02]  /*6100*/  IMAD R6, R38.reuse, R11, RZ ;  /* 0x0000000b26067224 */ /* 0x040fe400078e02ff */
[C---:B------:R-:W-:Y:S01]  /*6110*/  IMAD R11, R38.reuse, R16, RZ ;  /* 0x00000010260b7224 */ /* 0x040fe200078e02ff */
[----:B------:R-:W-:Y:S01]  /*6120*/  I2IP.S8.S32.SAT R52, R7, R3, RZ ;  /* 0x0000000307347239 */ /* 0x000fe200000014ff */
[C---:B------:R-:W-:Y:S02]  /*6130*/  IMAD R16, R38.reuse, R21, RZ ;  /* 0x0000001526107224 */ /* 0x040fe400078e02ff */
[----:B------:R-:W-:Y:S01]  /*6140*/  IMAD R21, R38, R26, RZ ;  /* 0x0000001a26157224 */ /* 0x000fe200078e02ff */
[----:B------:R-:W-:Y:S01]  /*6150*/  I2IP.S8.S32.SAT R52, R2, R0, R52 ;  /* 0x0000000002347239 */ /* 0x000fe20000001434 */
[C---:B------:R-:W-:Y:S01]  /*6160*/  IMAD R26, R38.reuse, R31, RZ ;  /* 0x0000001f261a7224 */ /* 0x040fe200078e02ff */
[----:B------:R-:W-:Y:S01]  /*6170*/  SHF.R.S32.HI R2, RZ, 0x18, R49 ;  /* 0x00000018ff027819 */ /* 0x000fe20000011431 */
[C---:B------:R-:W-:Y:S02]  /*6180*/  IMAD R3, R38.reuse, R8, RZ ;  /* 0x0000000826037224 */ /* 0x040fe400078e02ff */
[----:B------:R-:W-:Y:S02]  /*6190*/  IMAD.SHL.U32 R31, R49, 0x100, RZ ;  /* 0x00000100311f7824 */ /* 0x000fe400078e00ff */
[C---:B------:R-:W-:Y:S02]  /*61a0*/  IMAD R8, R38.reuse, R13, RZ ;  /* 0x0000000d26087224 */ /* 0x040fe400078e02ff */
[C---:B------:R-:W-:Y:S01]  /*61b0*/  IMAD R13, R38.reuse, R18, RZ ;  /* 0x00000012260d7224 */ /* 0x040fe200078e02ff */
[----:B------:R-:W-:Y:S01]  /*61c0*/  SHF.R.S32.HI R0, RZ, 0x18, R31 ;  /* 0x00000018ff007819 */ /* 0x000fe2000001141f */
[----:B------:R-:W-:Y:S01]  /*61d0*/  IMAD R18, R38, R23, RZ ;  /* 0x0000001726127224 */ /* 0x000fe200078e02ff */
[----:B------:R-:W-:Y:S01]  /*61e0*/  SHF.L.U32 R31, R50, 0x10, RZ ;  /* 0x00000010321f7819 */ /* 0x000fe200000006ff */
[C---:B------:R-:W-:Y:S02]  /*61f0*/  IMAD R4, R38.reuse, R9, RZ ;  /* 0x0000000926047224 */ /* 0x040fe400078e02ff */
[C---:B------:R-:W-:Y:S01]  /*6200*/  IMAD R23, R38.reuse, R28, RZ ;  /* 0x0000001c26177224 */ /* 0x040fe200078e02ff */
[----:B------:R-:W-:Y:S01]  /*6210*/  SHF.R.S32.HI R31, RZ, 0x18, R31 ;  /* 0x00000018ff1f7819 */ /* 0x000fe2000001141f */
[C---:B------:R-:W-:Y:S02]  /*6220*/  IMAD R7, R38.reuse, R12, RZ ;  /* 0x0000000c26077224 */ /* 0x040fe400078e02ff */
[----:B------:R-:W-:Y:S01]  /*6230*/  IMAD R28, R38, R33, RZ ;  /* 0x00000021261c7224 */ /* 0x000fe200078e02ff */
[----:B------:R-:W-:Y:S01]  /*6240*/  PRMT R33, R50, 0x8880, RZ ;  /* 0x0000888032217816 */ /* 0x000fe200000000ff */
[----:B------:R-:W-:Y:S02]  /*6250*/  IMAD R3, R41, R40, R3 ;  /* 0x0000002829037224 */ /* 0x000fe400078e0203 */
[C---:B------:R-:W-:Y:S02]  /*6260*/  IMAD R12, R38.reuse, R17, RZ ;  /* 0x00000011260c7224 */ /* 0x040fe400078e02ff */
[C---:B------:R-:W-:Y:S02]  /*6270*/  IMAD R5, R38.reuse, R10, RZ ;  /* 0x0000000a26057224 */ /* 0x040fe400078e02ff */
[----:B------:R-:W-:Y:S02]  /*6280*/  IMAD R17, R38, R22, RZ ;  /* 0x0000001626117224 */ /* 0x000fe400078e02ff */
[----:B------:R-:W-:Y:S02]  /*6290*/  IMAD R4, R42, R40, R4 ;  /* 0x000000282a047224 */ /* 0x000fe400078e0204 */
[C---:B------:R-:W-:Y:S02]  /*62a0*/  IMAD R22, R38.reuse, R27, RZ ;  /* 0x0000001b26167224 */ /* 0x040fe400078e02ff */
[----:B------:R-:W-:Y:S01]  /*62b0*/  IMAD R27, R38, R32, RZ ;  /* 0x00000020261b7224 */ /* 0x000fe200078e02ff */
[----:B------:R-:W-:Y:S01]  /*62c0*/  SHF.L.U32 R32, R50, 0x8, RZ ;  /* 0x0000000832207819 */ /* 0x000fe200000006ff */
[-C--:B------:R-:W-:Y:S02]  /*62d0*/  IMAD R5, R0, R40.reuse, R5 ;  /* 0x0000002800057224 */ /* 0x080fe400078e0205 */
[----:B------:R-:W-:Y:S01]  /*62e0*/  IMAD.MOV.U32 R0, RZ, RZ, R33 ;  /* 0x000000ffff007224 */ /* 0x000fe200078e0021 */
[----:B------:R-:W-:Y:S01]  /*62f0*/  SHF.R.S32.HI R32, RZ, 0x18, R32 ;  /* 0x00000018ff207819 */ /* 0x000fe20000011420 */
[-C--:B------:R-:W-:Y:S01]  /*6300*/  IMAD R6, R2, R40.reuse, R6 ;  /* 0x0000002802067224 */ /* 0x080fe200078e0206 */
[----:B------:R-:W-:Y:S01]  /*6310*/  SHF.R.S32.HI R2, RZ, 0x18, R50 ;  /* 0x00000018ff027819 */ /* 0x000fe20000011432 */
[----:B------:R-:W-:Y:S01]  /*6320*/  IMAD R7, R0, R40, R7 ;  /* 0x0000002800077224 */ /* 0x000fe200078e0207 */
[----:B------:R-:W-:Y:S01]  /*6330*/  PRMT R0, R51, 0x8880, RZ ;  /* 0x0000888033007816 */ /* 0x000fe200000000ff */
[----:B------:R-:W-:Y:S01]  /*6340*/  IMAD R9, R38, R14, RZ ;  /* 0x0000000e26097224 */ /* 0x000fe200078e02ff */
[----:B------:R-:W-:Y:S01]  /*6350*/  I2IP.S8.S32.SAT R6, R6, R5, RZ ;  /* 0x0000000506067239 */ /* 0x000fe200000014ff */
[-C--:B------:R-:W-:Y:S01]  /*6360*/  IMAD R8, R31, R40.reuse, R8 ;  /* 0x000000281f087224 */ /* 0x080fe200078e0208 */
[C---:B------:R-:W-:Y:S01]  /*6370*/  SHF.L.U32 R31, R51.reuse, 0x8, RZ ;  /* 0x00000008331f7819 */ /* 0x040fe200000006ff */
[----:B------:R-:W-:Y:S01]  /*6380*/  IMAD R10, R38, R15, RZ ;  /* 0x0000000f260a7224 */ /* 0x000fe200078e02ff */
[----:B------:R-:W-:Y:S01]  /*6390*/  I2IP.S8.S32.SAT R53, R4, R3, R6 ;  /* 0x0000000304357239 */ /* 0x000fe20000001406 */
[-C--:B------:R-:W-:Y:S01]  /*63a0*/  IMAD R9, R32, R40.reuse, R9 ;  /* 0x0000002820097224 */ /* 0x080fe200078e0209 */
[----:B------:R-:W-:Y:S01]  /*63b0*/  SHF.R.S32.HI R5, RZ, 0x18, R31 ;  /* 0x00000018ff057819 */ /* 0x000fe2000001141f */
[-C--:B------:R-:W-:Y:S01]  /*63c0*/  IMAD R10, R2, R40.reuse, R10 ;  /* 0x00000028020a7224 */ /* 0x080fe200078e020a */
[----:B------:R-:W-:Y:S01]  /*63d0*/  SHF.L.U32 R2, R51, 0x10, RZ ;  /* 0x0000001033027819 */ /* 0x000fe200000006ff */
[----:B------:R-:W-:Y:S01]  /*63e0*/  IMAD R11, R0, R40, R11 ;  /* 0x00000028000b7224 */ /* 0x000fe200078e020b */
[----:B------:R-:W-:Y:S01]  /*63f0*/  SHF.R.S32.HI R0, RZ, 0x18, R51 ;  /* 0x00000018ff007819 */ /* 0x000fe20000011433 */
[C---:B------:R-:W-:Y:S01]  /*6400*/  IMAD R15, R38.reuse, R20, RZ ;  /* 0x00000014260f7224 */ /* 0x040fe200078e02ff */
[----:B------:R-:W-:Y:S01]  /*6410*/  SHF.R.S32.HI R2, RZ, 0x18, R2 ;  /* 0x00000018ff027819 */ /* 0x000fe20000011402 */
[C---:B------:R-:W-:Y:S01]  /*6420*/  IMAD R14, R38.reuse, R19, RZ ;  /* 0x00000013260e7224 */ /* 0x040fe200078e02ff */
[C---:B----4-:R-:W-:Y:S01]  /*6430*/  SHF.L.U32 R4, R45.reuse, 0x10, RZ ;  /* 0x000000102d047819 */ /* 0x050fe200000006ff */
[----:B------:R-:W-:Y:S01]  /*6440*/  IMAD R19, R38, R24, RZ ;  /* 0x0000001826137224 */ /* 0x000fe200078e02ff */
[----:B------:R-:W-:Y:S01]  /*6450*/  PRMT R3, R45, 0x8880, RZ ;  /* 0x000088802d037816 */ /* 0x000fe200000000ff */
[-C--:B------:R-:W-:Y:S01]  /*6460*/  IMAD R12, R2, R40.reuse, R12 ;  /* 0x00000028020c7224 */ /* 0x080fe200078e020c */
[----:B------:R-:W-:Y:S01]  /*6470*/  PRMT R2, R44, 0x8880, RZ ;  /* 0x000088802c027816 */ /* 0x000fe200000000ff */
[-C--:B------:R-:W-:Y:S01]  /*6480*/  IMAD R13, R5, R40.reuse, R13 ;  /* 0x00000028050d7224 */ /* 0x080fe200078e020d */
[----:B------:R-:W-:Y:S01]  /*6490*/  SHF.R.S32.HI R4, RZ, 0x18, R4 ;  /* 0x00000018ff047819 */ /* 0x000fe20000011404 */
[----:B------:R-:W-:Y:S01]  /*64a0*/  IMAD R14, R0, R40, R14 ;  /* 0x00000028000e7224 */ /* 0x000fe200078e020e */
[----:B------:R-:W-:Y:S01]  /*64b0*/  MOV R0, R2 ;  /* 0x0000000200007202 */ /* 0x000fe20000000f00 */
[----:B------:R-:W-:Y:S01]  /*64c0*/  IMAD.U32 R5, R44, 0x10000, RZ ;  /* 0x000100002c057824 */ /* 0x000fe200078e00ff */
[----:B------:R-:W-:Y:S01]  /*64d0*/  I2IP.S8.S32.SAT R9, R10, R9, RZ ;  /* 0x000000090a097239 */ /* 0x000fe200000014ff */
[----:B------:R-:W-:Y:S01]  /*64e0*/  IMAD R20, R38, R25, RZ ;  /* 0x0000001926147224 */ /* 0x000fe200078e02ff */
[----:B------:R-:W-:Y:S01]  /*64f0*/  I2IP.S8.S32.SAT R13, R14, R13, RZ ;  /* 0x0000000d0e0d7239 */ /* 0x000fe200000014ff */
[----:B------:R-:W-:Y:S01]  /*6500*/  IMAD R15, R0, R40, R15 ;  /* 0x00000028000f7224 */ /* 0x000fe200078e020f */
[----:B------:R-:W-:Y:S01]  /*6510*/  SHF.R.S32.HI R2, RZ, 0x18, R5 ;  /* 0x00000018ff027819 */ /* 0x000fe20000011405 */
[----:B------:R-:W-:Y:S01]  /*6520*/  IMAD R24, R38, R29, RZ ;  /* 0x0000001d26187224 */ /* 0x000fe200078e02ff */
[----:B------:R-:W-:Y:S01]  /*6530*/  SHF.L.U32 R0, R44, 0x8, RZ ;  /* 0x000000082c007819 */ /* 0x000fe200000006ff */
[----:B------:R-:W-:Y:S01]  /*6540*/  IMAD R25, R38, R30, RZ ;  /* 0x0000001e26197224 */ /* 0x000fe200078e02ff */
[----:B------:R-:W-:Y:S01]  /*6550*/  I2IP.S8.S32.SAT R54, R8, R7, R9 ;  /* 0x0000000708367239 */ /* 0x000fe20000001409 */
[----:B------:R-:W-:Y:S01]  /*6560*/  IMAD R16, R2, R40, R16 ;  /* 0x0000002802107224 */ /* 0x000fe200078e0210 */
[----:B------:R-:W-:Y:S01]  /*6570*/  SHF.R.S32.HI R0, RZ, 0x18, R0 ;  /* 0x00000018ff007819 */ /* 0x000fe20000011400 */
[----:B------:R-:W-:Y:S01]  /*6580*/  IMAD R29, R38, R34, RZ ;  /* 0x00000022261d7224 */ /* 0x000fe200078e02ff */
[----:B------:R-:W-:Y:S01]  /*6590*/  SHF.R.S32.HI R2, RZ, 0x18, R44 ;  /* 0x00000018ff027819 */ /* 0x000fe2000001142c */
[----:B------:R-:W-:Y:S01]  /*65a0*/  IMAD.SHL.U32 R5, R45, 0x100, RZ ;  /* 0x000001002d057824 */ /* 0x000fe200078e00ff */
[----:B------:R-:W-:Y:S01]  /*65b0*/  I2IP.S8.S32.SAT R55, R12, R11, R13 ;  /* 0x0000000b0c377239 */ /* 0x000fe2000000140d */
[-C--:B------:R-:W-:Y:S02]  /*65c0*/  IMAD R17, R0, R40.reuse, R17 ;  /* 0x0000002800117224 */ /* 0x080fe400078e0211 */
[-C--:B------:R-:W-:Y:S01]  /*65d0*/  IMAD R18, R2, R40.reuse, R18 ;  /* 0x0000002802127224 */ /* 0x080fe200078e0212 */
[----:B------:R-:W-:Y:S01]  /*65e0*/  SHF.R.S32.HI R0, RZ, 0x18, R5 ;  /* 0x00000018ff007819 */ /* 0x000fe20000011405 */
[-C--:B------:R-:W-:Y:S01]  /*65f0*/  IMAD R19, R3, R40.reuse, R19 ;  /* 0x0000002803137224 */ /* 0x080fe200078e0213 */
[----:B------:R-:W-:Y:S01]  /*6600*/  SHF.R.S32.HI R2, RZ, 0x18, R45 ;  /* 0x00000018ff027819 */ /* 0x000fe2000001142d */
[-C--:B------:R-:W-:Y:S01]  /*6610*/  IMAD R20, R4, R40.reuse, R20 ;  /* 0x0000002804147224 */ /* 0x080fe200078e0214 */
[----:B------:R-:W-:Y:S01]  /*6620*/  SHF.L.U32 R4, R46, 0x10, RZ ;  /* 0x000000102e047819 */ /* 0x000fe200000006ff */
[-C--:B------:R-:W-:Y:S01]  /*6630*/  IMAD R21, R0, R40.reuse, R21 ;  /* 0x0000002800157224 */ /* 0x080fe200078e0215 */
[C---:B------:R-:W-:Y:S01]  /*6640*/  PRMT R0, R46.reuse, 0x8880, RZ ;  /* 0x000088802e007816 */ /* 0x040fe200000000ff */
[----:B------:R1:W-:Y:S01]  /*6650*/  STS.128 [R69+UR44+0x2200], R52 ;  /* 0x0022003445007988 */ /* 0x0003e20008000c2c */
[----:B------:R-:W-:Y:S01]  /*6660*/  SHF.L.U32 R3, R46, 0x8, RZ ;  /* 0x000000082e037819 */ /* 0x000fe200000006ff */
[-C--:B------:R-:W-:Y:S01]  /*6670*/  IMAD R22, R2, R40.reuse, R22 ;  /* 0x0000002802167224 */ /* 0x080fe200078e0216 */
[----:B------:R-:W-:Y:S01]  /*6680*/  SHF.R.S32.HI R2, RZ, 0x18, R4 ;  /* 0x00000018ff027819 */ /* 0x000fe20000011404 */
[-C--:B------:R-:W-:Y:S01]  /*6690*/  IMAD R23, R0, R40.reuse, R23 ;  /* 0x0000002800177224 */ /* 0x080fe200078e0217 */
[----:B------:R-:W-:Y:S01]  /*66a0*/  SHF.R.S32.HI R3, RZ, 0x18, R3 ;  /* 0x00000018ff037819 */ /* 0x000fe20000011403 */
[----:B------:R-:W-:Y:S01]  /*66b0*/  IMAD R30, R38, R35, RZ ;  /* 0x00000023261e7224 */ /* 0x000fe200078e02ff */
[----:B------:R-:W-:Y:S01]  /*66c0*/  SHF.R.S32.HI R0, RZ, 0x18, R46 ;  /* 0x00000018ff007819 */ /* 0x000fe2000001142e */
[-C--:B------:R-:W-:Y:S01]  /*66d0*/  IMAD R24, R2, R40.reuse, R24 ;  /* 0x0000002802187224 */ /* 0x080fe200078e0218 */
[----:B------:R-:W-:Y:S01]  /*66e0*/  PRMT R2, R47, 0x8880, RZ ;  /* 0x000088802f027816 */ /* 0x000fe200000000ff */
[-C--:B------:R-:W-:Y:S01]  /*66f0*/  IMAD R25, R3, R40.reuse, R25 ;  /* 0x0000002803197224 */ /* 0x080fe200078e0219 */
[C---:B------:R-:W-:Y:S01]  /*6700*/  SHF.L.U32 R3, R47.reuse, 0x10, RZ ;  /* 0x000000102f037819 */ /* 0x040fe200000006ff */
[----:B------:R-:W-:Y:S01]  /*6710*/  IMAD.SHL.U32 R4, R47, 0x100, RZ ;  /* 0x000001002f047824 */ /* 0x000fe200078e00ff */
[----:B------:R-:W-:Y:S01]  /*6720*/  SHF.R.S32.HI R5, RZ, 0x18, R47 ;  /* 0x00000018ff057819 */ /* 0x000fe2000001142f */
[-C--:B------:R-:W-:Y:S01]  /*6730*/  IMAD R26, R0, R40.reuse, R26 ;  /* 0x00000028001a7224 */ /* 0x080fe200078e021a */
[----:B------:R-:W-:Y:S01]  /*6740*/  SHF.R.S32.HI R3, RZ, 0x18, R3 ;  /* 0x00000018ff037819 */ /* 0x000fe20000011403 */
[-C--:B------:R-:W-:Y:S01]  /*6750*/  IMAD R27, R2, R40.reuse, R27 ;  /* 0x00000028021b7224 */ /* 0x080fe200078e021b */
[----:B------:R-:W-:Y:S02]  /*6760*/  SHF.R.S32.HI R4, RZ, 0x18, R4 ;  /* 0x00000018ff047819 */ /* 0x000fe40000011404 */
[----:B------:R-:W-:Y:S01]  /*6770*/  I2IP.S8.S32.SAT R17, R18, R17, RZ ;  /* 0x0000001112117239 */ /* 0x000fe200000014ff */
[-C--:B------:R-:W-:Y:S01]  /*6780*/  IMAD R28, R3, R40.reuse, R28 ;  /* 0x00000028031c7224 */ /* 0x080fe200078e021c */
[----:B------:R-:W-:Y:S01]  /*6790*/  I2IP.S8.S32.SAT R21, R22, R21, RZ ;  /* 0x0000001516157239 */ /* 0x000fe200000014ff */
[-C--:B------:R-:W-:Y:S01]  /*67a0*/  IMAD R29, R4, R40.reuse, R29 ;  /* 0x00000028041d7224 */ /* 0x080fe200078e021d */
[----:B------:R-:W-:Y:S01]  /*67b0*/  I2IP.S8.S32.SAT R16, R16, R15, R17 ;  /* 0x0000000f10107239 */ /* 0x000fe20000001411 */
[----:B------:R-:W-:Y:S01]  /*67c0*/  IMAD R30, R5, R40, R30 ;  /* 0x00000028051e7224 */ /* 0x000fe200078e021e */
[----:B------:R-:W-:Y:S02]  /*67d0*/  I2IP.S8.S32.SAT R17, R20, R19, R21 ;  /* 0x0000001314117239 */ /* 0x000fe40000001415 */
[----:B------:R-:W-:Y:S02]  /*67e0*/  I2IP.S8.S32.SAT R18, R26, R25, RZ ;  /* 0x000000191a127239 */ /* 0x000fe400000014ff */
[----:B------:R-:W-:Y:S02]  /*67f0*/  I2IP.S8.S32.SAT R19, R30, R29, RZ ;  /* 0x0000001d1e137239 */ /* 0x000fe400000014ff */
[----:B------:R-:W-:Y:S02]  /*6800*/  IADD3 R2, PT, PT, R69, UR44, RZ ;  /* 0x0000002c45027c10 */ /* 0x000fe4000fffe0ff */
[----:B------:R-:W-:Y:S02]  /*6810*/  SHF.L.U32 R0, R79, 0x4, RZ ;  /* 0x000000044f007819 */ /* 0x000fe400000006ff */
[----:B------:R-:W-:Y:S02]  /*6820*/  I2IP.S8.S32.SAT R18, R24, R23, R18 ;  /* 0x0000001718127239 */ /* 0x000fe40000001412 */
[----:B------:R-:W-:Y:S02]  /*6830*/  I2IP.S8.S32.SAT R19, R28, R27, R19 ;  /* 0x0000001b1c137239 */ /* 0x000fe40000001413 */
[----:B------:R-:W-:Y:S02]  /*6840*/  IADD3 R87, PT, PT, R2, R0, RZ ;  /* 0x0000000002577210 */ /* 0x000fe40007ffe0ff */
[----:B------:R-:W-:Y:S02]  /*6850*/  LEA R3, R81, UR44, 0x3 ;  /* 0x0000002c51037c11 */ /* 0x000fe4000f8e18ff */
[----:B------:R-:W-:Y:S01]  /*6860*/  @P6 SHF.L.U32 R4, R80, 0x1f, RZ ;  /* 0x0000001f50046819 */ /* 0x000fe200000006ff */
[----:B------:R1:W-:Y:S01]  /*6870*/  STS.128 [R87+0x2210], R16 ;  /* 0x0022101057007388 */ /* 0x0003e20000000c00 */
[----:B------:R-:W-:Y:S01]  /*6880*/  @!PT LDS RZ, [RZ] ;  /* 0x00000000fffff984 */ /* 0x000fe20000000800 */
[----:B------:R-:W-:Y:S01]  /*6890*/  @!PT LDS RZ, [RZ] ;  /* 0x00000000fffff984 */ /* 0x000fe20000000800 */
[----:B------:R-:W-:Y:S01]  /*68a0*/  @!PT LDS RZ, [RZ] ;  /* 0x00000000fffff984 */ /* 0x000fe20000000800 */
[----:B------:R-:W-:Y:S01]  /*68b0*/  @!PT LDS RZ, [RZ] ;  /* 0x00000000fffff984 */ /* 0x000fe20000000800 */
[----:B------:R2:W-:Y:S07]  /*68c0*/  MEMBAR.ALL.CTA ;  /* 0x0000000000007992 */ /* 0x0005ee0000008000 */
[----:B--2---:R-:W2:Y:S02]  /*68d0*/  FENCE.VIEW.ASYNC.S ;  /* 0x00000000000073c6 */ /* 0x004ea40000000000 */
[----:B--2---:R-:W-:Y:S06]  /*68e0*/  BAR.SYNC.DEFER_BLOCKING 0x1, 0x80 ;  /* 0x0042000000007b1d */ /* 0x004fec0000010000 */
[----:B------:R-:W-:Y:S05]  /*68f0*/  @P0 BRA `(.L_x_102) ;  /* 0x0000000000280947 */ /* 0x000fea0003800000 */
[----:B------:R-:W2:Y:S01]  /*6900*/  LDCU.64 UR6, c[0x0][0x348] ;  /* 0x00006900ff0677ac */ /* 0x000ea20008000a00 */
[----:B------:R-:W-:Y:S01]  /*6910*/  UIADD3 UR4, UPT, UPT, UR44, 0x2200, URZ ;  /* 0x000022002c047890 */ /* 0x000fe2000fffe0ff */
[----:B------:R-:W-:Y:S05]  /*6920*/  UMOV UR51, UR36 ;  /* 0x0000002400337c82 */ /* 0x000fea0008000000 */
[----:B------:R-:W-:Y:S04]  /*6930*/  MOV R85, UR4 ;  /* 0x0000000400557c02 */ /* 0x000fe80008000f00 */
[----:B------:R-:W-:Y:S01]  /*6940*/  R2UR UR48, R85 ;  /* 0x00000000553072ca */ /* 0x000fe200000e0000 */
[----:B--2---:R-:W-:Y:S04]  /*6950*/  UIADD3 UR4, UP0, UPT, UR6, 0x680, URZ ;  /* 0x0000068006047890 */ /* 0x004fe8000ff1e0ff */
[----:B------:R-:W-:Y:S09]  /*6960*/  UIADD3.X UR5, UPT, UPT, URZ, UR7, URZ, UP0, !UPT ;  /* 0x00000007ff057290 */ /* 0x000ff200087fe4ff */
[----:B------:R2:W-:Y:S01]  /*6970*/  UTMASTG.3D [UR48], [UR4] ;  /* 0x00000030040073b5 */ /* 0x0005e20008010000 */
[----:B------:R0:W-:Y:S01]  /*6980*/  UTMACMDFLUSH ;  /* 0x00000000000079b7 */ /* 0x0001e20000000000 */
[----:B--2---:R-:W-:Y:S04]  /*6990*/  DEPBAR.LE SB0, 0x1 ;  /* 0x000080400000791a */ /* 0x004fe80000000000 */
.L_x_102:
[----:B------:R-:W-:Y:S05]  /*69a0*/  BSYNC.RECONVERGENT B0 ;  /* 0x0000000000007941 */ /* 0x000fea0003800200 */
.L_x_101:
[----:B------:R-:W-:Y:S06]  /*69b0*/  BAR.SYNC.DEFER_BLOCKING 0x1, 0x80 ;  /* 0x0042000000007b1d */ /* 0x000fec0000010000 */
[----:B------:R-:W2:Y:S01]  /*69c0*/  @P6 SYNCS.PHASECHK.TRANS64.TRYWAIT P0, [R3+URZ+0x40], R4 ;  /* 0x00004004030065a7 */ /* 0x000ea200080011ff */
[----:B------:R-:W-:Y:S01]  /*69d0*/  BSSY B1, `(.L_x_103) ;  /* 0x000001f000017945 */ /* 0x000fe20003800000 */
[----:B--2---:R-:W-:Y:S03]  /*69e0*/  @P6 SEL R56, RZ, 0x1, !P0 ;  /* 0x00000001ff386807 */ /* 0x004fe60004000000 */
[----:B------:R-:W-:Y:S05]  /*69f0*/  @!P6 BRA `(.L_x_104) ;  /* 0x000000000070e947 */ /* 0x000fea0003800000 */
[----:B------:R-:W-:Y:S01]  /*6a00*/  ISETP.NE.AND P1, PT, R57, RZ, PT ;  /* 0x000000ff3900720c */ /* 0x000fe20003f25270 */
[----:B------:R-:W-:Y:S01]  /*6a10*/  BSSY B0, `(.L_x_105) ;  /* 0x0000008000007945 */ /* 0x000fe20003800000 */
[----:B------:R-:W-:Y:S11]  /*6a20*/  ISETP.NE.AND P0, PT, R56, RZ, PT ;  /* 0x000000ff3800720c */ /* 0x000ff60003f05270 */
[----:B------:R-:W-:Y:S04]  /*6a30*/  @P1 IMAD R2, R81, 0x1000, R2 ;  /* 0x0000100051021824 */ /* 0x000fe800078e0202 */
[----:B------:R-:W-:Y:S01]  /*6a40*/  @P1 IMAD.IADD R4, R0, 0x1, R2 ;  /* 0x0000000100041824 */ /* 0x000fe200078e0202 */
[----:B------:R-:W-:Y:S06]  /*6a50*/  @P0 BRA `(.L_x_106) ;  /* 0x00000000000c0947 */ /* 0x000fec0003800000 */
[----:B------:R-:W-:Y:S04]  /*6a60*/  SHF.L.U32 R0, R80, 0x1f, RZ ;  /* 0x0000001f50007819 */ /* 0x000fe800000006ff */
[----:B------:R-:W2:Y:S02]  /*6a70*/  SYNCS.PHASECHK.TRANS64.TRYWAIT P0, [R3+URZ+0x40], R0 ;  /* 0x00004000030075a7 */ /* 0x000ea400080011ff */
[----:B--2---:R-:W-:Y:S05]  /*6a80*/  @!P0 BRA `(.L_x_107) ;  /* 0x0000001400d08947 */ /* 0x004fea0003800000 */
.L_x_106:
[----:B------:R-:W-:Y:S05]  /*6a90*/  BSYNC B0 ;  /* 0x0000000000007941 */ /* 0x000fea0003800000 */
.L_x_105:
[----:B------:R-:W-:Y:S01]  /*6aa0*/  ISETP.NE.AND P0, PT, R57, RZ, PT ;  /* 0x000000ff3900720c */ /* 0x000fe20003f05270 */
[----:B--2---:R-:W-:Y:S02]  /*6ab0*/  VIADD R3, R3, 0x50 ;  /* 0x0000005003037836 */ /* 0x004fe40000000000 */
[----:B------:R-:W-:Y:S02]  /*6ac0*/  IMAD.U32 R0, RZ, RZ, UR45 ;  /* 0x0000002dff007e24 */ /* 0x000fe4000f8e00ff */
[----:B------:R-:W-:Y:S03]  /*6ad0*/  VIADD R81, R81, 0x1 ;  /* 0x0000000151517836 */ /* 0x000fe60000000000 */
[----:B------:R-:W-:Y:S05]  /*6ae0*/  PRMT R0, R0, 0x654, R3 ;  /* 0x0000065400007816 */ /* 0x000fea0000000003 */
[----:B------:R2:W3:Y:S04]  /*6af0*/  @P0 LDS.128 R48, [R2+0x200] ;  /* 0x0002000002300984 */ /* 0x0004e80000000c00 */
        /* <DEDUP_REMOVED lines=11> */
[----:B--23--:R-:W-:Y:S02]  /*6bb0*/  LOP3.LUT R80, R80, R0, RZ, 0x3c, !PT ;  /* 0x0000000050507212 */ /* 0x00cfe400078e3cff */
.L_x_104:
[----:B------:R-:W-:Y:S05]  /*6bc0*/  BSYNC B1 ;  /* 0x0000000000017941 */ /* 0x000fea0003800000 */
.L_x_103:
[----:B------:R-:W-:Y:S05]  /*6bd0*/  VIADD R0, R39, 0x40 ;  /* 0x0000004027007836 */ /* 0x000fea0000000000 */
[----:B------:R-:W-:Y:S04]  /*6be0*/  SHF.R.U32.HI R0, RZ, 0x15, R0 ;  /* 0x00000015ff007819 */ /* 0x000fe80000011600 */
[----:B------:R-:W-:Y:S11]  /*6bf0*/  LOP3.LUT P0, RZ, R0, 0x3, R75, 0x48, !PT ;  /* 0x0000000300ff7812 */ /* 0x000ff6000780484b */
[----:B------:R-:W-:Y:S02]  /*6c00*/  @!UPT UIADD3 URZ, UPT, UPT, URZ, URZ, URZ ;  /* 0x000000fffffff290 */ /* 0x000fe4000fffe0ff */
[----:B------:R-:W-:Y:S05]  /*6c10*/  @!P0 BRA `(.L_x_108) ;  /* 0x0000000000408947 */ /* 0x000fea0003800000 */
[----:B------:R-:W2:Y:S01]  /*6c20*/  LDCU.64 UR8, c[0x4][0x70] ;  /* 0x01000e00ff0877ac */ /* 0x000ea20008000a00 */
[----:B------:R-:W-:Y:S01]  /*6c30*/  MOV R3, 0x0 ;  /* 0x0000000000037802 */ /* 0x000fe20000000f00 */
[----:B------:R-:W-:Y:S02]  /*6c40*/  HFMA2 R12, -RZ, RZ, 0, 5.9604644775390625e-08 ;  /* 0x00000001ff0c7431 */ /* 0x000fe400000001ff */
[----:B------:R-:W-:Y:S02]  /*6c50*/  IMAD.MOV.U32 R8, RZ, RZ, 0x192 ;  /* 0x00000192ff087424 */ /* 0x000fe400078e00ff */
[----:B------:R-:W-:Y:S01]  /*6c60*/  IMAD.MOV.U32 R13, RZ, RZ, RZ ;  /* 0x000000ffff0d7224 */ /* 0x000fe200078e00ff */
[----:B------:R-:W3:Y:S01]  /*6c70*/  LDCU.64 UR6, c[0x4][0x78] ;  /* 0x01000f00ff0677ac */ /* 0x000ee20008000a00 */
[----:B------:R-:W1:Y:S01]  /*6c80*/  LDC.64 R2, c[0x4][R3] ;  /* 0x0100000003027b82 */ /* 0x000e620000000a00 */
[----:B------:R-:W5:Y:S01]  /*6c90*/  LDCU.64 UR4, c[0x4][0x10] ;  /* 0x01000200ff0477ac */ /* 0x000f620008000a00 */
[----:B--2---:R-:W-:Y:S01]  /*6ca0*/  MOV R5, UR9 ;  /* 0x0000000900057c02 */ /* 0x004fe20008000f00 */
[----:B------:R-:W-:Y:S01]  /*6cb0*/  IMAD.U32 R4, RZ, RZ, UR8 ;  /* 0x00000008ff047e24 */ /* 0x000fe2000f8e00ff */
[----:B---3--:R-:W-:Y:S01]  /*6cc0*/  MOV R7, UR7 ;  /* 0x0000000700077c02 */ /* 0x008fe20008000f00 */
[----:B------:R-:W-:Y:S01]  /*6cd0*/  IMAD.U32 R6, RZ, RZ, UR6 ;  /* 0x00000006ff067e24 */ /* 0x000fe2000f8e00ff */
[----:B-----5:R-:W-:Y:S01]  /*6ce0*/  MOV R11, UR5 ;  /* 0x00000005000b7c02 */ /* 0x020fe20008000f00 */
[----:B------:R-:W-:Y:S02]  /*6cf0*/  IMAD.U32 R10, RZ, RZ, UR4 ;  /* 0x00000004ff0a7e24 */ /* 0x000fe4000f8e00ff */
[----:B------:R-:W-:Y:S07]  /*6d00*/  LEPC R20, `(.L_x_108) ;  /* 0x000000001014794e */ /* 0x000fee0000000000 */
[----:B-1--4-:R-:W-:Y:S05]  /*6d10*/  CALL.ABS.NOINC R2 ;  /* 0x0000000002007343 */ /* 0x012fea0003c00000 */
.L_x_108:
[----:B------:R-:W-:Y:S01]  /*6d20*/  ISETP.NE.AND P0, PT, R86, RZ, PT ;  /* 0x000000ff5600720c */ /* 0x000fe20003f05270 */
[----:B------:R-:W-:Y:S05]  /*6d30*/  WARPSYNC.ALL ;  /* 0x0000000000007948 */ /* 0x000fea0003800000 */
[----:B------:R-:W-:Y:S01]  /*6d40*/  IMAD.SHL.U32 R66, R49, 0x100, RZ ;  /* 0x0000010031427824 */ /* 0x000fe200078e00ff */
[----:B------:R-:W-:Y:S01]  /*6d50*/  R2UR UR4, R39 ;  /* 0x00000000270472ca */ /* 0x000fe200000e0000 */
[----:B------:R-:W-:Y:S01]  /*6d60*/  IMAD.SHL.U32 R60, R51, 0x100, RZ ;  /* 0x00000100333c7824 */ /* 0x000fe200078e00ff */
[C---:B------:R-:W-:Y:S01]  /*6d70*/  SHF.L.U32 R2, R48.reuse, 0x10, RZ ;  /* 0x0000001030027819 */ /* 0x040fe200000006ff */
[----:B-1--4-:R-:W-:Y:S01]  /*6d80*/  IMAD.SHL.U32 R54, R45, 0x100, RZ ;  /* 0x000001002d367824 */ /* 0x012fe200078e00ff */
[C---:B------:R-:W-:Y:S01]  /*6d90*/  PRMT R0, R48.reuse, 0x8880, RZ ;  /* 0x0000888030007816 */ /* 0x040fe200000000ff */
[----:B------:R-:W-:Y:S01]  /*6da0*/  BSSY.RECONVERGENT B0, `(.L_x_109) ;  /* 0x000009f000007945 */ /* 0x000fe20003800200 */
[----:B------:R-:W-:Y:S02]  /*6db0*/  SHF.L.U32 R3, R48, 0x8, RZ ;  /* 0x0000000830037819 */ /* 0x000fe400000006ff */
[----:B------:R-:W-:Y:S02]  /*6dc0*/  SHF.R.S32.HI R2, RZ, 0x18, R2 ;  /* 0x00000018ff027819 */ /* 0x000fe40000011402 */
[----:B------:R-:W-:Y:S02]  /*6dd0*/  PRMT R68, R49, 0x8880, RZ ;  /* 0x0000888031447816 */ /* 0x000fe400000000ff */
[----:B------:R-:W-:Y:S01]  /*6de0*/  SHF.R.S32.HI R3, RZ, 0x18, R3 ;  /* 0x00000018ff037819 */ /* 0x000fe20000011403 */
[----:B------:R-:W-:Y:S01]  /*6df0*/  LDTM.16dp32bit_t0_t15.x32 R4, tmem[UR4+0x40] ;  /* 0x00004004000479ee */ /* 0x000fe20008a80000 */
[----:B------:R-:W1:Y:S01]  /*6e00*/  LDTM.16dp32bit_t16_t31.x32 R4, tmem[UR4+0x60] ;  /* 0x00006004000479ee */ /* 0x000e620008aa0000 */
[----:B------:R-:W-:Y:S01]  /*6e10*/  NOP ;  /* 0x0000000000007918 */ /* 0x000fe20000000000 */
[C---:B------:R-:W-:Y:S02]  /*6e20*/  SHF.L.U32 R63, R50.reuse, 0x8, RZ ;  /* 0x00000008323f7819 */ /* 0x040fe400000006ff */
[C---:B------:R-:W-:Y:S02]  /*6e30*/  PRMT R62, R51.reuse, 0x8880, RZ ;  /* 0x00008880333e7816 */ /* 0x040fe400000000ff */
[----:B------:R-:W-:Y:S02]  /*6e40*/  SHF.L.U32 R61, R51, 0x10, RZ ;  /* 0x00000010333d7819 */ /* 0x000fe400000006ff */
[----:B------:R-:W-:Y:S02]  /*6e50*/  R2UR UR5, R43 ;  /* 0x000000002b0572ca */ /* 0x000fe400000e0000 */
[----:B------:R-:W-:Y:S01]  /*6e60*/  SHF.R.S32.HI R39, RZ, 0x18, R48 ;  /* 0x00000018ff277819 */ /* 0x000fe20000011430 */
[----:B------:R-:W-:Y:S01]  /*6e70*/  IMAD.SHL.U32 R48, R47, 0x100, RZ ;  /* 0x000001002f307824 */ /* 0x000fe200078e00ff */
[----:B------:R-:W-:Y:S02]  /*6e80*/  SHF.L.U32 R67, R49, 0x10, RZ ;  /* 0x0000001031437819 */ /* 0x000fe400000006ff */
[C---:B------:R-:W-:Y:S02]  /*6e90*/  PRMT R65, R50.reuse, 0x8880, RZ ;  /* 0x0000888032417816 */ /* 0x040fe400000000ff */
[----:B------:R-:W-:Y:S02]  /*6ea0*/  SHF.R.S32.HI R41, RZ, 0x18, R49 ;  /* 0x00000018ff297819 */ /* 0x000fe40000011431 */
[----:B------:R-:W-:Y:S02]  /*6eb0*/  SHF.L.U32 R64, R50, 0x10, RZ ;  /* 0x0000001032407819 */ /* 0x000fe400000006ff */
[----:B------:R-:W-:Y:S01]  /*6ec0*/  SHF.R.S32.HI R42, RZ, 0x18, R50 ;  /* 0x00000018ff2a7819 */ /* 0x000fe20000011432 */
[----:B------:R-:W-:Y:S01]  /*6ed0*/  UIADD3 UR4, UPT, UPT, UR5, 0xb0, URZ ;  /* 0x000000b005047890 */ /* 0x000fe2000fffe0ff */
[----:B------:R-:W-:Y:S01]  /*6ee0*/  PRMT R59, R44, 0x8880, RZ ;  /* 0x000088802c3b7816 */ /* 0x000fe200000000ff */
[C---:B-1----:R-:W-:Y:S02]  /*6ef0*/  IMAD R4, R38.reuse, R4, RZ ;  /* 0x0000000426047224 */ /* 0x042fe400078e02ff */
[----:B------:R-:W-:Y:S01]  /*6f00*/  UPRMT UR4, UR45, 0x654, UR4 ;  /* 0x000006542d047896 */ /* 0x000fe20008000004 */
[C---:B------:R-:W-:Y:S01]  /*6f10*/  IMAD R5, R38.reuse, R5, RZ ;  /* 0x0000000526057224 */ /* 0x040fe200078e02ff */
[----:B------:R-:W-:Y:S01]  /*6f20*/  SHF.R.S32.HI R43, RZ, 0x18, R51 ;  /* 0x00000018ff2b7819 */ /* 0x000fe20000011433 */
[----:B------:R-:W-:Y:S01]  /*6f30*/  IMAD R6, R38, R6, RZ ;  /* 0x0000000626067224 */ /* 0x000fe200078e02ff */
[----:B------:R-:W-:Y:S01]  /*6f40*/  SHF.L.U32 R51, R46, 0x8, RZ ;  /* 0x000000082e337819 */ /* 0x000fe200000006ff */
[----:B------:R-:W-:Y:S01]  /*6f50*/  IMAD R4, R0, R40, R4 ;  /* 0x0000002800047224 */ /* 0x000fe200078e0204 */
[----:B------:R-:W-:Y:S01]  /*6f60*/  MOV R0, R68 ;  /* 0x0000004400007202 */ /* 0x000fe20000000f00 */
[----:B------:R-:W-:Y:S01]  /*6f70*/  IMAD R7, R38, R7, RZ ;  /* 0x0000000726077224 */ /* 0x000fe200078e02ff */
[----:B------:R-:W-:Y:S01]  /*6f80*/  SHF.L.U32 R58, R44, 0x10, RZ ;  /* 0x000000102c3a7819 */ /* 0x000fe200000006ff */
[-C--:B------:R-:W-:Y:S01]  /*6f90*/  IMAD R5, R2, R40.reuse, R5 ;  /* 0x0000002802057224 */ /* 0x080fe200078e0205 */
[----:B------:R-:W-:Y:S01]  /*6fa0*/  SYNCS.ARRIVE.TRANS64.RED.A1T0 RZ, [UR4], RZ ;  /* 0x000000ffffff79a7 */ /* 0x000fe20008100404 */
[----:B------:R-:W-:Y:S01]  /*6fb0*/  IMAD R6, R3, R40, R6 ;  /* 0x0000002803067224 */ /* 0x000fe200078e0206 */
[----:B------:R-:W-:Y:S01]  /*6fc0*/  SHF.R.S32.HI R2, RZ, 0x18, R67 ;  /* 0x00000018ff027819 */ /* 0x000fe20000011443 */
[C---:B------:R-:W-:Y:S01]  /*6fd0*/  IMAD R8, R38.reuse, R8, RZ ;  /* 0x0000000826087224 */ /* 0x040fe200078e02ff */
[----:B------:R-:W-:Y:S01]  /*6fe0*/  SHF.R.S32.HI R3, RZ, 0x18, R66 ;  /* 0x00000018ff037819 */ /* 0x000fe20000011442 */
[-C--:B------:R-:W-:Y:S01]  /*6ff0*/  IMAD R7, R39, R40.reuse, R7 ;  /* 0x0000002827077224 */ /* 0x080fe200078e0207 */
[----:B------:R-:W-:Y:S01]  /*7000*/  MOV R39, R65 ;  /* 0x0000004100277202 */ /* 0x000fe20000000f00 */
[----:B------:R-:W-:Y:S01]  /*7010*/  IMAD R9, R38, R9, RZ ;  /* 0x0000000926097224 */ /* 0x000fe200078e02ff */
[C---:B------:R-:W-:Y:S01]  /*7020*/  PRMT R56, R45.reuse, 0x8880, RZ ;  /* 0x000088802d387816 */ /* 0x040fe200000000ff */
[----:B------:R-:W-:Y:S01]  /*7030*/  IMAD R8, R0, R40, R8 ;  /* 0x0000002800087224 */ /* 0x000fe200078e0208 */
[----:B------:R-:W-:Y:S01]  /*7040*/  SHF.L.U32 R55, R45, 0x10, RZ ;  /* 0x000000102d377819 */ /* 0x000fe200000006ff */
[----:B------:R-:W-:Y:S01]  /*7050*/  IMAD R10, R38, R10, RZ ;  /* 0x0000000a260a7224 */ /* 0x000fe200078e02ff */
[----:B------:R-:W-:Y:S01]  /*7060*/  PRMT R53, R46, 0x8880, RZ ;  /* 0x000088802e357816 */ /* 0x000fe200000000ff */
[----:B------:R-:W-:Y:S01]  /*7070*/  IMAD R9, R2, R40, R9 ;  /* 0x0000002802097224 */ /* 0x000fe200078e0209 */
[----:B------:R-:W-:Y:S01]  /*7080*/  SHF.R.S32.HI R45, RZ, 0x18, R45 ;  /* 0x00000018ff2d7819 */ /* 0x000fe2000001142d */
[----:B------:R-:W-:Y:S01]  /*7090*/  IMAD R0, R38, R20, RZ ;  /* 0x0000001426007224 */ /* 0x000fe200078e02ff */
[----:B------:R-:W-:Y:S01]  /*70a0*/  SHF.L.U32 R52, R46, 0x10, RZ ;  /* 0x000000102e347819 */ /* 0x000fe200000006ff */
[C---:B------:R-:W-:Y:S01]  /*70b0*/  IMAD R11, R38.reuse, R11, RZ ;  /* 0x0000000b260b7224 */ /* 0x040fe200078e02ff */
[C---:B------:R-:W-:Y:S01]  /*70c0*/  PRMT R50, R47.reuse, 0x8880, RZ ;  /* 0x000088802f327816 */ /* 0x040fe200000000ff */
[C---:B------:R-:W-:Y:S01]  /*70d0*/  IMAD R2, R38.reuse, R21, RZ ;  /* 0x0000001526027224 */ /* 0x040fe200078e02ff */
[----:B------:R-:W-:Y:S01]  /*70e0*/  SHF.R.S32.HI R46, RZ, 0x18, R46 ;  /* 0x00000018ff2e7819 */ /* 0x000fe2000001142e */
[C---:B------:R-:W-:Y:S01]  /*70f0*/  IMAD R20, R38.reuse, R24, RZ ;  /* 0x0000001826147224 */ /* 0x040fe200078e02ff */
[----:B------:R-:W-:Y:S01]  /*7100*/  SHF.L.U32 R49, R47, 0x10, RZ ;  /* 0x000000102f317819 */ /* 0x000fe200000006ff */
[C---:B------:R-:W-:Y:S01]  /*7110*/  IMAD R21, R38.reuse, R25, RZ ;  /* 0x0000001926157224 */ /* 0x040fe200078e02ff */
[----:B------:R-:W-:Y:S01]  /*7120*/  SHF.R.S32.HI R47, RZ, 0x18, R47 ;  /* 0x00000018ff2f7819 */ /* 0x000fe2000001142f */
[----:B------:R-:W-:Y:S01]  /*7130*/  IMAD R24, R38, R28, RZ ;  /* 0x0000001c26187224 */ /* 0x000fe200078e02ff */
[----:B------:R-:W-:Y:S01]  /*7140*/  SHF.L.U32 R57, R44, 0x8, RZ ;  /* 0x000000082c397819 */ /* 0x000fe200000006ff */
[----:B------:R-:W-:Y:S01]  /*7150*/  IMAD R10, R3, R40, R10 ;  /* 0x00000028030a7224 */ /* 0x000fe200078e020a */
[----:B------:R-:W-:Y:S01]  /*7160*/  SHF.R.S32.HI R44, RZ, 0x18, R44 ;  /* 0x00000018ff2c7819 */ /* 0x000fe2000001142c */
[----:B------:R-:W-:Y:S01]  /*7170*/  IMAD R12, R38, R12, RZ ;  /* 0x0000000c260c7224 */ /* 0x000fe200078e02ff */
[----:B------:R-:W-:Y:S01]  /*7180*/  IADD3 R36, PT, PT, R36, 0x1, RZ ;  /* 0x0000000124247810 */ /* 0x000fe20007ffe0ff */
[C---:B------:R-:W-:Y:S02]  /*7190*/  IMAD R25, R38.reuse, R29, RZ ;  /* 0x0000001d26197224 */ /* 0x040fe400078e02ff */
[C---:B------:R-:W-:Y:S01]  /*71a0*/  IMAD R28, R38.reuse, R32, RZ ;  /* 0x00000020261c7224 */ /* 0x040fe200078e02ff */
[----:B------:R-:W-:Y:S01]  /*71b0*/  SHF.R.S32.HI R32, RZ, 0x18, R64 ;  /* 0x00000018ff207819 */ /* 0x000fe20000011440 */
[C---:B------:R-:W-:Y:S01]  /*71c0*/  IMAD R29, R38.reuse, R33, RZ ;  /* 0x00000021261d7224 */ /* 0x040fe200078e02ff */
[----:B------:R-:W-:Y:S01]  /*71d0*/  I2IP.S8.S32.SAT R33, R7, R6, RZ ;  /* 0x0000000607217239 */ /* 0x000fe200000014ff */
[----:B------:R-:W-:Y:S01]  /*71e0*/  IMAD R11, R41, R40, R11 ;  /* 0x00000028290b7224 */ /* 0x000fe200078e020b */
[----:B------:R-:W-:Y:S01]  /*71f0*/  SHF.R.S32.HI R6, RZ, 0x18, R63 ;  /* 0x00000018ff067819 */ /* 0x000fe2000001143f */
[C---:B------:R-:W-:Y:S01]  /*7200*/  IMAD R13, R38.reuse, R13, RZ ;  /* 0x0000000d260d7224 */ /* 0x040fe200078e02ff */
[----:B------:R-:W-:Y:S01]  /*7210*/  MOV R7, R62 ;  /* 0x0000003e00077202 */ /* 0x000fe20000000f00 */
[C---:B------:R-:W-:Y:S02]  /*7220*/  IMAD R14, R38.reuse, R14, RZ ;  /* 0x0000000e260e7224 */ /* 0x040fe400078e02ff */
[C---:B------:R-:W-:Y:S02]  /*7230*/  IMAD R3, R38.reuse, R22, RZ ;  /* 0x0000001626037224 */ /* 0x040fe400078e02ff */
[----:B------:R-:W-:Y:S02]  /*7240*/  IMAD R12, R39, R40, R12 ;  /* 0x00000028270c7224 */ /* 0x000fe400078e020c */
[C---:B------:R-:W-:Y:S02]  /*7250*/  IMAD R22, R38.reuse, R26, RZ ;  /* 0x0000001a26167224 */ /* 0x040fe400078e02ff */
[C---:B------:R-:W-:Y:S02]  /*7260*/  IMAD R15, R38.reuse, R15, RZ ;  /* 0x0000000f260f7224 */ /* 0x040fe400078e02ff */
[----:B------:R-:W-:Y:S02]  /*7270*/  IMAD R26, R38, R30, RZ ;  /* 0x0000001e261a7224 */ /* 0x000fe400078e02ff */
[----:B------:R-:W-:Y:S02]  /*7280*/  IMAD R13, R32, R40, R13 ;  /* 0x00000028200d7224 */ /* 0x000fe400078e020d */
[C---:B------:R-:W-:Y:S01]  /*7290*/  IMAD R30, R38.reuse, R34, RZ ;  /* 0x00000022261e7224 */ /* 0x040fe200078e02ff */
[----:B------:R-:W-:Y:S01]  /*72a0*/  I2IP.S8.S32.SAT R34, R11, R10, RZ ;  /* 0x0000000a0b227239 */ /* 0x000fe200000014ff */
[----:B------:R-:W-:Y:S01]  /*72b0*/  IMAD R16, R38, R16, RZ ;  /* 0x0000001026107224 */ /* 0x000fe200078e02ff */
[----:B------:R-:W-:Y:S01]  /*72c0*/  SHF.R.S32.HI R10, RZ, 0x18, R61 ;  /* 0x00000018ff0a7819 */ /* 0x000fe2000001143d */
[----:B------:R-:W-:Y:S01]  /*72d0*/  IMAD R14, R6, R40, R14 ;  /* 0x00000028060e7224 */ /* 0x000fe200078e020e */
[----:B------:R-:W-:Y:S01]  /*72e0*/  I2IP.S8.S32.SAT R61, R9, R8, R34 ;  /* 0x00000008093d7239 */ /* 0x000fe20000001422 */
[----:B------:R-:W-:Y:S01]  /*72f0*/  IMAD R17, R38, R17, RZ ;  /* 0x0000001126117224 */ /* 0x000fe200078e02ff */
[----:B------:R-:W-:Y:S01]  /*7300*/  SHF.R.S32.HI R11, RZ, 0x18, R60 ;  /* 0x00000018ff0b7819 */ /* 0x000fe2000001143c */
[----:B------:R-:W-:Y:S01]  /*7310*/  IMAD R15, R42, R40, R15 ;  /* 0x000000282a0f7224 */ /* 0x000fe200078e020f */
[----:B------:R-:W-:Y:S01]  /*7320*/  I2IP.S8.S32.SAT R60, R5, R4, R33 ;  /* 0x00000004053c7239 */ /* 0x000fe20000001421 */
[C---:B------:R-:W-:Y:S01]  /*7330*/  IMAD R18, R38.reuse, R18, RZ ;  /* 0x0000001226127224 */ /* 0x040fe200078e02ff */
[----:B------:R-:W-:Y:S01]  /*7340*/  SHF.R.S32.HI R5, RZ, 0x18, R58 ;  /* 0x00000018ff057819 */ /* 0x000fe2000001143a */
[----:B------:R-:W-:Y:S01]  /*7350*/  IMAD R16, R7, R40, R16 ;  /* 0x0000002807107224 */ /* 0x000fe200078e0210 */
[----:B------:R-:W-:Y:S01]  /*7360*/  I2IP.S8.S32.SAT R14, R15, R14, RZ ;  /* 0x0000000e0f0e7239 */ /* 0x000fe200000014ff */
[----:B------:R-:W-:Y:S01]  /*7370*/  IMAD R19, R38, R19, RZ ;  /* 0x0000001326137224 */ /* 0x000fe200078e02ff */
[----:B------:R-:W-:Y:S01]  /*7380*/  SHF.R.S32.HI R7, RZ, 0x18, R48 ;  /* 0x00000018ff077819 */ /* 0x000fe20000011430 */
[----:B------:R-:W-:Y:S01]  /*7390*/  IMAD R17, R10, R40, R17 ;  /* 0x000000280a117224 */ /* 0x000fe200078e0211 */
[----:B------:R-:W-:Y:S01]  /*73a0*/  I2IP.S8.S32.SAT R62, R13, R12, R14 ;  /* 0x0000000c0d3e7239 */ /* 0x000fe2000000140e */
[-C--:B------:R-:W-:Y:S01]  /*73b0*/  IMAD R18, R11, R40.reuse, R18 ;  /* 0x000000280b127224 */ /* 0x080fe200078e0212 */
[----:B------:R-:W-:Y:S01]  /*73c0*/  SHF.R.S32.HI R6, RZ, 0x18, R57 ;  /* 0x00000018ff067819 */ /* 0x000fe20000011439 */
[----:B------:R-:W-:Y:S02]  /*73d0*/  IMAD.MOV.U32 R4, RZ, RZ, R59 ;  /* 0x000000ffff047224 */ /* 0x000fe400078e003b */
[-C--:B------:R-:W-:Y:S02]  /*73e0*/  IMAD R19, R43, R40.reuse, R19 ;  /* 0x000000282b137224 */ /* 0x080fe400078e0213 */
[----:B------:R-:W-:Y:S01]  /*73f0*/  IMAD R0, R4, R40, R0 ;  /* 0x0000002804007224 */ /* 0x000fe200078e0200 */
[----:B------:R-:W-:Y:S01]  /*7400*/  MOV R4, R56 ;  /* 0x0000003800047202 */ /* 0x000fe20000000f00 */
[----:B------:R-:W-:Y:S01]  /*7410*/  IMAD R23, R38, R23, RZ ;  /* 0x0000001726177224 */ /* 0x000fe200078e02ff */
[----:B------:R-:W-:Y:S01]  /*7420*/  I2IP.S8.S32.SAT R18, R19, R18, RZ ;  /* 0x0000001213127239 */ /* 0x000fe200000014ff */
[-C--:B------:R-:W-:Y:S01]  /*7430*/  IMAD R2, R5, R40.reuse, R2 ;  /* 0x0000002805027224 */ /* 0x080fe200078e0202 */
[----:B------:R-:W-:Y:S01]  /*7440*/  SHF.R.S32.HI R5, RZ, 0x18, R55 ;  /* 0x00000018ff057819 */ /* 0x000fe20000011437 */
[----:B------:R-:W-:Y:S01]  /*7450*/  IMAD R3, R6, R40, R3 ;  /* 0x0000002806037224 */ /* 0x000fe200078e0203 */
[----:B------:R-:W-:Y:S01]  /*7460*/  I2IP.S8.S32.SAT R63, R17, R16, R18 ;  /* 0x00000010113f7239 */ /* 0x000fe20000001412 */
[-C--:B------:R-:W-:Y:S01]  /*7470*/  IMAD R23, R44, R40.reuse, R23 ;  /* 0x000000282c177224 */ /* 0x080fe200078e0217 */
[----:B------:R-:W-:Y:S01]  /*7480*/  SHF.R.S32.HI R6, RZ, 0x18, R54 ;  /* 0x00000018ff067819 */ /* 0x000fe20000011436 */
[-C--:B------:R-:W-:Y:S01]  /*7490*/  IMAD R20, R4, R40.reuse, R20 ;  /* 0x0000002804147224 */ /* 0x080fe200078e0214 */
[----:B------:R-:W-:Y:S01]  /*74a0*/  MOV R4, R53 ;  /* 0x0000003500047202 */ /* 0x000fe20000000f00 */
[----:B------:R1:W-:Y:S01]  /*74b0*/  STS.128 [R69+UR44+0x3200], R60 ;  /* 0x0032003c45007988 */ /* 0x0003e20008000c2c */
[----:B------:R-:W-:Y:S01]  /*74c0*/  IMAD R27, R38, R27, RZ ;  /* 0x0000001b261b7224 */ /* 0x000fe200078e02ff */
[----:B------:R-:W-:Y:S01]  /*74d0*/  I2IP.S8.S32.SAT R3, R23, R3, RZ ;  /* 0x0000000317037239 */ /* 0x000fe200000014ff */
[-C--:B------:R-:W-:Y:S01]  /*74e0*/  IMAD R21, R5, R40.reuse, R21 ;  /* 0x0000002805157224 */ /* 0x080fe200078e0215 */
[----:B------:R-:W-:Y:S01]  /*74f0*/  SHF.R.S32.HI R5, RZ, 0x18, R52 ;  /* 0x00000018ff057819 */ /* 0x000fe20000011434 */
[-C--:B------:R-:W-:Y:S01]  /*7500*/  IMAD R22, R6, R40.reuse, R22 ;  /* 0x0000002806167224 */ /* 0x080fe200078e0216 */
[----:B------:R-:W-:Y:S01]  /*7510*/  SHF.R.S32.HI R6, RZ, 0x18, R49 ;  /* 0x00000018ff067819 */ /* 0x000fe20000011431 */
[-C--:B------:R-:W-:Y:S02]  /*7520*/  IMAD R27, R45, R40.reuse, R27 ;  /* 0x000000282d1b7224 */ /* 0x080fe400078e021b */
[-C--:B------:R-:W-:Y:S01]  /*7530*/  IMAD R24, R4, R40.reuse, R24 ;  /* 0x0000002804187224 */ /* 0x080fe200078e0218 */
[----:B------:R-:W-:Y:S01]  /*7540*/  SHF.R.S32.HI R4, RZ, 0x18, R51 ;  /* 0x00000018ff047819 */ /* 0x000fe20000011433 */
[----:B------:R-:W-:Y:S01]  /*7550*/  IMAD R25, R5, R40, R25 ;  /* 0x0000002805197224 */ /* 0x000fe200078e0219 */
[----:B------:R-:W-:Y:S01]  /*7560*/  MOV R5, R50 ;  /* 0x0000003200057202 */ /* 0x000fe20000000f00 */
[----:B------:R-:W-:Y:S02]  /*7570*/  IMAD R31, R38, R31, RZ ;  /* 0x0000001f261f7224 */ /* 0x000fe400078e02ff */
[----:B------:R-:W-:Y:S01]  /*7580*/  IMAD R26, R4, R40, R26 ;  /* 0x00000028041a7224 */ /* 0x000fe200078e021a */
[----:B------:R-:W-:Y:S01]  /*7590*/  I2IP.S8.S32.SAT R4, R2, R0, R3 ;  /* 0x0000000002047239 */ /* 0x000fe20000001403 */
[-C--:B------:R-:W-:Y:S02]  /*75a0*/  IMAD R31, R46, R40.reuse, R31 ;  /* 0x000000282e1f7224 */ /* 0x080fe400078e021f */
[----:B------:R-:W-:Y:S01]  /*75b0*/  IMAD R28, R5, R40, R28 ;  /* 0x00000028051c7224 */ /* 0x000fe200078e021c */
[----:B------:R-:W-:Y:S01]  /*75c0*/  I2IP.S8.S32.SAT R5, R27, R22, RZ ;  /* 0x000000161b057239 */ /* 0x000fe200000014ff */
[----:B------:R-:W-:Y:S01]  /*75d0*/  IMAD R29, R6, R40, R29 ;  /* 0x00000028061d7224 */ /* 0x000fe200078e021d */
[----:B------:R-:W-:Y:S01]  /*75e0*/  I2IP.S8.S32.SAT R6, R31, R26, RZ ;  /* 0x0000001a1f067239 */ /* 0x000fe200000014ff */
[----:B------:R-:W-:Y:S01]  /*75f0*/  IMAD R35, R38, R35, RZ ;  /* 0x0000002326237224 */ /* 0x000fe200078e02ff */
[----:B------:R-:W-:Y:S01]  /*7600*/  I2IP.S8.S32.SAT R5, R21, R20, R5 ;  /* 0x0000001415057239 */ /* 0x000fe20000001405 */
[----:B------:R-:W-:Y:S01]  /*7610*/  IMAD R30, R7, R40, R30 ;  /* 0x00000028071e7224 */ /* 0x000fe200078e021e */
[----:B------:R-:W-:Y:S01]  /*7620*/  I2IP.S8.S32.SAT R6, R25, R24, R6 ;  /* 0x0000001819067239 */ /* 0x000fe20000001406 */
[----:B------:R-:W-:Y:S05]  /*7630*/  IMAD R35, R47, R40, R35 ;  /* 0x000000282f237224 */ /* 0x000fea00078e0223 */
[----:B------:R-:W-:Y:S04]  /*7640*/  I2IP.S8.S32.SAT R7, R35, R30, RZ ;  /* 0x0000001e23077239 */ /* 0x000fe800000014ff */
[----:B------:R-:W-:Y:S05]  /*7650*/  I2IP.S8.S32.SAT R7, R29, R28, R7 ;  /* 0x0000001c1d077239 */ /* 0x000fea0000001407 */
        /* <DEDUP_REMOVED lines=10> */
[----:B------:R-:W-:Y:S02]  /*7700*/  UIADD3 UR9, UPT, UPT, UR49, 0x40, URZ ;  /* 0x0000004031097890 */ /* 0x000fe4000fffe0ff */
[----:B------:R-:W-:Y:S01]  /*7710*/  UIADD3 UR8, UPT, UPT, UR44, 0x3200, URZ ;  /* 0x000032002c087890 */ /* 0x000fe2000fffe0ff */
[----:B------:R-:W-:Y:S01]  /*7720*/  UMOV UR10, UR50 ;  /* 0x00000032000a7c82 */ /* 0x000fe20008000000 */
[----:B------:R-:W-:Y:S01]  /*7730*/  UMOV UR11, UR36 ;  /* 0x00000024000b7c82 */ /* 0x000fe20008000000 */
[----:B--2---:R-:W-:Y:S04]  /*7740*/  UIADD3 UR4, UP0, UPT, UR6, 0x680, URZ ;  /* 0x0000068006047890 */ /* 0x004fe8000ff1e0ff */
[----:B------:R-:W-:Y:S09]  /*7750*/  UIADD3.X UR5, UPT, UPT, URZ, UR7, URZ, UP0, !UPT ;  /* 0x00000007ff057290 */ /* 0x000ff200087fe4ff */
[----:B------:R2:W-:Y:S01]  /*7760*/  UTMASTG.3D [UR8], [UR4] ;  /* 0x00000008040073b5 */ /* 0x0005e20008010000 */
[----:B------:R0:W-:Y:S01]  /*7770*/  UTMACMDFLUSH ;  /* 0x00000000000079b7 */ /* 0x0001e20000000000 */
[----:B--2---:R-:W-:Y:S04]  /*7780*/  DEPBAR.LE SB0, 0x1 ;  /* 0x000080400000791a */ /* 0x004fe80000000000 */
.L_x_110:
[----:B------:R-:W-:Y:S05]  /*7790*/  BSYNC.RECONVERGENT B0 ;  /* 0x0000000000007941 */ /* 0x000fea0003800200 */
.L_x_109:
[----:B------:R-:W-:Y:S01]  /*77a0*/  R2UR UR4, R76 ;  /* 0x000000004c0472ca */ /* 0x000fe200000e0000 */
[----:B------:R-:W-:Y:S01]  /*77b0*/  BAR.SYNC.DEFER_BLOCKING 0x1, 0x80 ;  /* 0x0042000000007b1d */ /* 0x000fe20000010000 */
[----:B------:R-:W-:Y:S01]  /*77c0*/  ISETP.NE.AND P0, PT, R78, 0x2, PT ;  /* 0x000000024e00780c */ /* 0x000fe20003f05270 */
[----:B------:R-:W-:Y:S01]  /*77d0*/  UISETP.NE.AND UP0, UPT, UR46, URZ, UPT ;  /* 0x000000ff2e00728c */ /* 0x000fe2000bf05270 */
[----:B------:R-:W-:Y:S01]  /*77e0*/  ISETP.NE.AND P1, PT, R36, 0x4, PT ;  /* 0x000000042400780c */ /* 0x000fe20003f25270 */
[----:B------:R-:W-:Y:S01]  /*77f0*/  UIADD3 UR20, UPT, UPT, UR37, UR63, URZ ;  /* 0x0000003f25147290 */ /* 0x000fe2000fffe0ff */
[----:B------:R-:W-:Y:S02]  /*7800*/  SEL R2, RZ, 0x1, P0 ;  /* 0x00000001ff027807 */ /* 0x000fe40000000000 */
[----:B------:R-:W-:Y:S02]  /*7810*/  SEL R0, RZ, 0x1, P1 ;  /* 0x00000001ff007807 */ /* 0x000fe40000800000 */
[----:B------:R-:W-:Y:S02]  /*7820*/  LOP3.LUT R82, R82, R2, RZ, 0x3c, !PT ;  /* 0x0000000252527212 */ /* 0x000fe400078e3cff */
[----:B------:R-:W-:Y:S01]  /*7830*/  LOP3.LUT R83, R83, R0, RZ, 0x3c, !PT ;  /* 0x0000000053537212 */ /* 0x000fe200078e3cff */
[----:B------:R-:W-:Y:S01]  /*7840*/  UIADD3 UR16, UPT, UPT, UR38, UR4, URZ ;  /* 0x0000000426107290 */ /* 0x000fe2000fffe0ff */
[----:B------:R-:W-:Y:S02]  /*7850*/  SEL R78, R78, RZ, P0 ;  /* 0x000000ff4e4e7207 */ /* 0x000fe40000000000 */
[----:B------:R-:W-:Y:S01]  /*7860*/  SEL R36, R36, RZ, P1 ;  /* 0x000000ff24247207 */ /* 0x000fe20000800000 */
[----:B------:R-:W-:Y:S01]  /*7870*/  UMOV UR36, UR59 ;  /* 0x0000003b00247c82 */ /* 0x000fe20008000000 */
[----:B------:R-:W-:Y:S07]  /*7880*/  BRA.U UP0, `(.L_x_111) ;  /* 0xffffffd500787547 */ /* 0x000fee000b83ffff */
[----:B------:R-:W-:Y:S05]  /*7890*/  EXIT ;  /* 0x000000000000794d */ /* 0x000fea0003800000 */
.L_x_24:
[----:B--2---:R2:W3:Y:S02]  /*78a0*/  SYNCS.PHASECHK.TRANS64.TRYWAIT P0, [R0+URZ+0xe0], R2 ;  /* 0x0000e002000075a7 */ /* 0x0044e400080011ff */
[----:B---3--:R-:W-:Y:S05]  /*78b0*/  @!P0 NANOSLEEP.SYNCS 0x989680 ;  /* 0x009896800000895d */ /* 0x008fea0003900000 */
[----:B------:R-:W3:Y:S02]  /*78c0*/  @!P0 SYNCS.PHASECHK.TRANS64 P0, [R0+URZ+0xe0], R2 ;  /* 0x0000e002000085a7 */ /* 0x000ee400080010ff */
[----:B---3--:R-:W-:Y:S05]  /*78d0*/  @!P0 BRA `(.L_x_24) ;  /* 0xfffffffc00f08947 */ /* 0x008fea000383ffff */
[----:B------:R-:W-:Y:S05]  /*78e0*/  BRA `(.L_x_112) ;  /* 0xffffff9c00e07947 */ /* 0x000fea000383ffff */
.L_x_27:
[----:B-1----:R-:W-:-:S07]  /*78f0*/  MOV R0, UR33 ;  /* 0x0000002100007c02 */ /* 0x002fce0008000f00 */
.L_x_113:
[----:B-1----:R1:W2:Y:S02]  /*7900*/  SYNCS.PHASECHK.TRANS64.TRYWAIT P0, [R0+URZ+0x20], R3 ;  /* 0x00002003000075a7 */ /* 0x0022a400080011ff */
[----:B--2---:R-:W-:Y:S05]  /*7910*/  @!P0 NANOSLEEP.SYNCS 0x989680 ;  /* 0x009896800000895d */ /* 0x004fea0003900000 */
[----:B------:R-:W2:Y:S02]  /*7920*/  @!P0 SYNCS.PHASECHK.TRANS64 P0, [R0+URZ+0x20], R3 ;  /* 0x00002003000085a7 */ /* 0x000ea400080010ff */
[----:B--2---:R-:W-:Y:S05]  /*7930*/  @!P0 BRA `(.L_x_113) ;  /* 0xfffffffc00f08947 */ /* 0x004fea000383ffff */
[----:B------:R-:W-:Y:S05]  /*7940*/  BRA `(.L_x_26) ;  /* 0xffffffa000287947 */ /* 0x000fea000383ffff */
.L_x_34:
[----:B-1----:R-:W-:-:S07]  /*7950*/  MOV R0, UR17 ;  /* 0x0000001100007c02 */ /* 0x002fce0008000f00 */
.L_x_114:
[----:B-1----:R1:W2:Y:S02]  /*7960*/  SYNCS.PHASECHK.TRANS64.TRYWAIT P0, [R0+URZ+0x20], R3 ;  /* 0x00002003000075a7 */ /* 0x0022a400080011ff */
[----:B--2---:R-:W-:Y:S05]  /*7970*/  @!P0 NANOSLEEP.SYNCS 0x989680 ;  /* 0x009896800000895d */ /* 0x004fea0003900000 */
[----:B------:R-:W2:Y:S02]  /*7980*/  @!P0 SYNCS.PHASECHK.TRANS64 P0, [R0+URZ+0x20], R3 ;  /* 0x00002003000085a7 */ /* 0x000ea400080010ff */
[----:B--2---:R-:W-:Y:S05]  /*7990*/  @!P0 BRA `(.L_x_114) ;  /* 0xfffffffc00f08947 */ /* 0x004fea000383ffff */
[----:B------:R-:W-:Y:S05]  /*79a0*/  BRA `(.L_x_33) ;  /* 0xffffffa000e47947 */ /* 0x000fea000383ffff */
.L_x_39:
[----:B-1----:R1:W2:Y:S02]  /*79b0*/  SYNCS.PHASECHK.TRANS64.TRYWAIT P0, [R3+URZ+0x70], R0 ;  /* 0x00007000030075a7 */ /* 0x0022a400080011ff */
[----:B--2---:R-:W-:Y:S05]  /*79c0*/  @!P0 NANOSLEEP.SYNCS 0x989680 ;  /* 0x009896800000895d */ /* 0x004fea0003900000 */
[----:B------:R-:W2:Y:S02]  /*79d0*/  @!P0 SYNCS.PHASECHK.TRANS64 P0, [R3+URZ+0x70], R0 ;  /* 0x00007000030085a7 */ /* 0x000ea400080010ff */
[----:B--2---:R-:W-:Y:S05]  /*79e0*/  @!P0 BRA `(.L_x_39) ;  /* 0xfffffffc00f08947 */ /* 0x004fea000383ffff */
[----:B------:R-:W-:Y:S05]  /*79f0*/  BRA `(.L_x_115) ;  /* 0xffffffa400887947 */ /* 0x000fea000383ffff */
.L_x_43:
[----:B------:R-:W-:-:S07]  /*7a00*/  MOV R0, UR4 ;  /* 0x0000000400007c02 */ /* 0x000fce0008000f00 */
.L_x_116:
[----:B-1----:R1:W2:Y:S02]  /*7a10*/  SYNCS.PHASECHK.TRANS64.TRYWAIT P0, [R0+URZ], R2 ;  /* 0x00000002000075a7 */ /* 0x0022a400080011ff */
[----:B--2---:R-:W-:Y:S05]  /*7a20*/  @!P0 NANOSLEEP.SYNCS 0x989680 ;  /* 0x009896800000895d */ /* 0x004fea0003900000 */
[----:B------:R-:W2:Y:S02]  /*7a30*/  @!P0 SYNCS.PHASECHK.TRANS64 P0, [R0+URZ], R2 ;  /* 0x00000002000085a7 */ /* 0x000ea400080010ff */
[----:B--2---:R-:W-:Y:S05]  /*7a40*/  @!P0 BRA `(.L_x_116) ;  /* 0xfffffffc00f08947 */ /* 0x004fea000383ffff */
[----:B------:R-:W-:Y:S05]  /*7a50*/  BRA `(.L_x_117) ;  /* 0xffffffac00307947 */ /* 0x000fea000383ffff */
.L_x_44:
[----:B------:R-:W-:-:S07]  /*7a60*/  MOV R0, UR5 ;  /* 0x0000000500007c02 */ /* 0x000fce0008000f00 */
.L_x_118:
[----:B-1----:R1:W2:Y:S02]  /*7a70*/  SYNCS.PHASECHK.TRANS64.TRYWAIT P0, [R0+URZ], R3 ;  /* 0x00000003000075a7 */ /* 0x0022a400080011ff */
[----:B--2---:R-:W-:Y:S05]  /*7a80*/  @!P0 NANOSLEEP.SYNCS 0x989680 ;  /* 0x009896800000895d */ /* 0x004fea0003900000 */
[----:B------:R-:W2:Y:S02]  /*7a90*/  @!P0 SYNCS.PHASECHK.TRANS64 P0, [R0+URZ], R3 ;  /* 0x00000003000085a7 */ /* 0x000ea400080010ff */
[----:B--2---:R-:W-:Y:S05]  /*7aa0*/  @!P0 BRA `(.L_x_118) ;  /* 0xfffffffc00f08947 */ /* 0x004fea000383ffff */
[----:B------:R-:W-:Y:S05]  /*7ab0*/  BRA `(.L_x_119) ;  /* 0xffffffac003c7947 */ /* 0x000fea000383ffff */
.L_x_45:
[----:B------:R-:W-:-:S07]  /*7ac0*/  MOV R0, UR5 ;  /* 0x0000000500007c02 */ /* 0x000fce0008000f00 */
.L_x_120:
[----:B-1----:R1:W2:Y:S02]  /*7ad0*/  SYNCS.PHASECHK.TRANS64.TRYWAIT P0, [R0+URZ], R3 ;  /* 0x00000003000075a7 */ /* 0x0022a400080011ff */
[----:B--2---:R-:W-:Y:S05]  /*7ae0*/  @!P0 NANOSLEEP.SYNCS 0x989680 ;  /* 0x009896800000895d */ /* 0x004fea0003900000 */
[----:B------:R-:W2:Y:S02]  /*7af0*/  @!P0 SYNCS.PHASECHK.TRANS64 P0, [R0+URZ], R3 ;  /* 0x00000003000085a7 */ /* 0x000ea400080010ff */
[----:B--2---:R-:W-:Y:S05]  /*7b00*/  @!P0 BRA `(.L_x_120) ;  /* 0xfffffffc00f08947 */ /* 0x004fea000383ffff */
[----:B------:R-:W-:Y:S05]  /*7b10*/  BRA `(.L_x_121) ;  /* 0xffffffac00487947 */ /* 0x000fea000383ffff */
.L_x_48:
[----:B-1----:R1:W2:Y:S02]  /*7b20*/  SYNCS.PHASECHK.TRANS64.TRYWAIT P0, [R2+URZ+0xd0], R4 ;  /* 0x0000d004020075a7 */ /* 0x0022a400080011ff */
[----:B--2---:R-:W-:Y:S05]  /*7b30*/  @!P0 NANOSLEEP.SYNCS 0x989680 ;  /* 0x009896800000895d */ /* 0x004fea0003900000 */
[----:B------:R-:W2:Y:S02]  /*7b40*/  @!P0 SYNCS.PHASECHK.TRANS64 P0, [R2+URZ+0xd0], R4 ;  /* 0x0000d004020085a7 */ /* 0x000ea400080010ff */
[----:B--2---:R-:W-:Y:S05]  /*7b50*/  @!P0 BRA `(.L_x_48) ;  /* 0xfffffffc00f08947 */ /* 0x004fea000383ffff */
[----:B------:R-:W-:Y:S05]  /*7b60*/  BRA `(.L_x_122) ;  /* 0xffffffac00a47947 */ /* 0x000fea000383ffff */
.L_x_49:
[----:B------:R-:W-:-:S07]  /*7b70*/  MOV R2, UR4 ;  /* 0x0000000400027c02 */ /* 0x000fce0008000f00 */
.L_x_123:
[----:B-1----:R1:W2:Y:S02]  /*7b80*/  SYNCS.PHASECHK.TRANS64.TRYWAIT P0, [R2+URZ+0x80], R5 ;  /* 0x00008005020075a7 */ /* 0x0022a400080011ff */
[----:B--2---:R-:W-:Y:S05]  /*7b90*/  @!P0 NANOSLEEP.SYNCS 0x989680 ;  /* 0x009896800000895d */ /* 0x004fea0003900000 */
[----:B------:R-:W2:Y:S02]  /*7ba0*/  @!P0 SYNCS.PHASECHK.TRANS64 P0, [R2+URZ+0x80], R5 ;  /* 0x00008005020085a7 */ /* 0x000ea400080010ff */
[----:B--2---:R-:W-:Y:S05]  /*7bb0*/  @!P0 BRA `(.L_x_123) ;  /* 0xfffffffc00f08947 */ /* 0x004fea000383ffff */
[----:B------:R-:W-:Y:S05]  /*7bc0*/  BRA `(.L_x_124) ;  /* 0xffffffac00b47947 */ /* 0x000fea000383ffff */
.L_x_50:
[----:B-1----:R1:W2:Y:S02]  /*7bd0*/  SYNCS.PHASECHK.TRANS64.TRYWAIT P1, [R2+URZ+0x70], R4 ;  /* 0x00007004020075a7 */ /* 0x0022a400080211ff */
[----:B--2---:R-:W-:Y:S05]  /*7be0*/  @!P1 NANOSLEEP.SYNCS 0x989680 ;  /* 0x009896800000995d */ /* 0x004fea0003900000 */
[----:B------:R-:W2:Y:S02]  /*7bf0*/  @!P1 SYNCS.PHASECHK.TRANS64 P1, [R2+URZ+0x70], R4 ;  /* 0x00007004020095a7 */ /* 0x000ea400080210ff */
[----:B--2---:R-:W-:Y:S05]  /*7c00*/  @!P1 BRA `(.L_x_50) ;  /* 0xfffffffc00f09947 */ /* 0x004fea000383ffff */
[----:B------:R-:W-:Y:S05]  /*7c10*/  BRA `(.L_x_125) ;  /* 0xffffffac00e47947 */ /* 0x000fea000383ffff */
.L_x_53:
[----:B------:R-:W-:-:S07]  /*7c20*/  MOV R0, UR4 ;  /* 0x0000000400007c02 */ /* 0x000fce0008000f00 */
.L_x_126:
[----:B-1----:R1:W2:Y:S02]  /*7c30*/  SYNCS.PHASECHK.TRANS64.TRYWAIT P0, [R0+URZ+0x80], R2 ;  /* 0x00008002000075a7 */ /* 0x0022a400080011ff */
[----:B--2---:R-:W-:Y:S05]  /*7c40*/  @!P0 NANOSLEEP.SYNCS 0x989680 ;  /* 0x009896800000895d */ /* 0x004fea0003900000 */
[----:B------:R-:W2:Y:S02]  /*7c50*/  @!P0 SYNCS.PHASECHK.TRANS64 P0, [R0+URZ+0x80], R2 ;  /* 0x00008002000085a7 */ /* 0x000ea400080010ff */
[----:B--2---:R-:W-:Y:S05]  /*7c60*/  @!P0 BRA `(.L_x_126) ;  /* 0xfffffffc00f08947 */ /* 0x004fea000383ffff */
[----:B------:R-:W-:Y:S05]  /*7c70*/  BRA `(.L_x_52) ;  /* 0xffffffb000387947 */ /* 0x000fea000383ffff */
.L_x_60:
[----:B-1----:R1:W2:Y:S02]  /*7c80*/  SYNCS.PHASECHK.TRANS64.TRYWAIT P1, [R0+URZ+0x70], R2 ;  /* 0x00007002000075a7 */ /* 0x0022a400080211ff */
[----:B--2---:R-:W-:Y:S05]  /*7c90*/  @!P1 NANOSLEEP.SYNCS 0x989680 ;  /* 0x009896800000995d */ /* 0x004fea0003900000 */
[----:B------:R-:W2:Y:S02]  /*7ca0*/  @!P1 SYNCS.PHASECHK.TRANS64 P1, [R0+URZ+0x70], R2 ;  /* 0x00007002000095a7 */ /* 0x000ea400080210ff */
[----:B--2---:R-:W-:Y:S05]  /*7cb0*/  @!P1 BRA `(.L_x_60) ;  /* 0xfffffffc00f09947 */ /* 0x004fea000383ffff */
[----:B------:R-:W-:Y:S05]  /*7cc0*/  BRA `(.L_x_127) ;  /* 0xffffffb400ac7947 */ /* 0x000fea000383ffff */
.L_x_61:
[----:B------:R-:W-:-:S07]  /*7cd0*/  MOV R2, UR31 ;  /* 0x0000001f00027c02 */ /* 0x000fce0008000f00 */
.L_x_128:
[----:B-1----:R1:W2:Y:S02]  /*7ce0*/  SYNCS.PHASECHK.TRANS64.TRYWAIT P0, [R2+URZ+0xb0], R0 ;  /* 0x0000b000020075a7 */ /* 0x0022a400080011ff */
[----:B--2---:R-:W-:Y:S05]  /*7cf0*/  @!P0 NANOSLEEP.SYNCS 0x989680 ;  /* 0x009896800000895d */ /* 0x004fea0003900000 */
[----:B------:R-:W2:Y:S02]  /*7d00*/  @!P0 SYNCS.PHASECHK.TRANS64 P0, [R2+URZ+0xb0], R0 ;  /* 0x0000b000020085a7 */ /* 0x000ea400080010ff */
[----:B--2---:R-:W-:Y:S05]  /*7d10*/  @!P0 BRA `(.L_x_128) ;  /* 0xfffffffc00f08947 */ /* 0x004fea000383ffff */
[----:B------:R-:W-:Y:S05]  /*7d20*/  BRA `(.L_x_129) ;  /* 0xffffffb400fc7947 */ /* 0x000fea000383ffff */
.L_x_64:
[----:B------:R-:W-:Y:S07]  /*7d30*/  MOV R0, UR5 ;  /* 0x0000000500007c02 */ /* 0x000fee0008000f00 */
.L_x_130:
[----:B-1----:R1:W2:Y:S02]  /*7d40*/  SYNCS.PHASECHK.TRANS64.TRYWAIT P0, [R0+URZ], R2 ;  /* 0x00000002000075a7 */ /* 0x0022a400080011ff */
[----:B--2---:R-:W-:Y:S05]  /*7d50*/  @!P0 NANOSLEEP.SYNCS 0x989680 ;  /* 0x009896800000895d */ /* 0x004fea0003900000 */
[----:B------:R-:W2:Y:S02]  /*7d60*/  @!P0 SYNCS.PHASECHK.TRANS64 P0, [R0+URZ], R2 ;  /* 0x00000002000085a7 */ /* 0x000ea400080010ff */
[----:B--2---:R-:W-:Y:S05]  /*7d70*/  @!P0 BRA `(.L_x_130) ;  /* 0xfffffffc00f08947 */ /* 0x004fea000383ffff */
[----:B------:R-:W-:Y:S05]  /*7d80*/  BRA `(.L_x_63) ;  /* 0xffffffb800187947 */ /* 0x000fea000383ffff */
.L_x_67:
[----:B------:R-:W-:-:S07]  /*7d90*/  MOV R0, UR4 ;  /* 0x0000000400007c02 */ /* 0x000fce0008000f00 */
.L_x_131:
[----:B--2---:R2:W4:Y:S02]  /*7da0*/  SYNCS.PHASECHK.TRANS64.TRYWAIT P0, [R0+URZ], R2 ;  /* 0x00000002000075a7 */ /* 0x00452400080011ff */
[----:B----4-:R-:W-:Y:S05]  /*7db0*/  @!P0 NANOSLEEP.SYNCS 0x989680 ;  /* 0x009896800000895d */ /* 0x010fea0003900000 */
[----:B------:R-:W4:Y:S02]  /*7dc0*/  @!P0 SYNCS.PHASECHK.TRANS64 P0, [R0+URZ], R2 ;  /* 0x00000002000085a7 */ /* 0x000f2400080010ff */
[----:B----4-:R-:W-:Y:S05]  /*7dd0*/  @!P0 BRA `(.L_x_131) ;  /* 0xfffffffc00f08947 */ /* 0x010fea000383ffff */
[----:B------:R-:W-:Y:S05]  /*7de0*/  BRA `(.L_x_132) ;  /* 0xffffffb800f47947 */ /* 0x000fea000383ffff */
.L_x_68:
[----:B------:R-:W-:-:S07]  /*7df0*/  MOV R0, UR5 ;  /* 0x0000000500007c02 */ /* 0x000fce0008000f00 */
.L_x_133:
[----:B-1----:R1:W2:Y:S02]  /*7e00*/  SYNCS.PHASECHK.TRANS64.TRYWAIT P0, [R0+URZ], R3 ;  /* 0x00000003000075a7 */ /* 0x0022a400080011ff */
[----:B--2---:R-:W-:Y:S05]  /*7e10*/  @!P0 NANOSLEEP.SYNCS 0x989680 ;  /* 0x009896800000895d */ /* 0x004fea0003900000 */
[----:B------:R-:W2:Y:S02]  /*7e20*/  @!P0 SYNCS.PHASECHK.TRANS64 P0, [R0+URZ], R3 ;  /* 0x00000003000085a7 */ /* 0x000ea400080010ff */
[----:B--2---:R-:W-:Y:S05]  /*7e30*/  @!P0 BRA `(.L_x_133) ;  /* 0xfffffffc00f08947 */ /* 0x004fea000383ffff */
[----:B------:R-:W-:Y:S05]  /*7e40*/  BRA `(.L_x_134) ;  /* 0xffffffbc00007947 */ /* 0x000fea000383ffff */
.L_x_69:
[----:B------:R-:W-:-:S07]  /*7e50*/  MOV R0, UR5 ;  /* 0x0000000500007c02 */ /* 0x000fce0008000f00 */
.L_x_135:
[----:B-1----:R1:W2:Y:S02]  /*7e60*/  SYNCS.PHASECHK.TRANS64.TRYWAIT P0, [R0+URZ], R3 ;  /* 0x00000003000075a7 */ /* 0x0022a400080011ff */
[----:B--2---:R-:W-:Y:S05]  /*7e70*/  @!P0 NANOSLEEP.SYNCS 0x989680 ;  /* 0x009896800000895d */ /* 0x004fea0003900000 */
[----:B------:R-:W2:Y:S02]  /*7e80*/  @!P0 SYNCS.PHASECHK.TRANS64 P0, [R0+URZ], R3 ;  /* 0x00000003000085a7 */ /* 0x000ea400080010ff */
[----:B--2---:R-:W-:Y:S05]  /*7e90*/  @!P0 BRA `(.L_x_135) ;  /* 0xfffffffc00f08947 */ /* 0x004fea000383ffff */
[----:B------:R-:W-:Y:S05]  /*7ea0*/  BRA `(.L_x_136) ;  /* 0xffffffbc000c7947 */ /* 0x000fea000383ffff */
.L_x_70:
[----:B-1----:R-:W-:-:S07]  /*7eb0*/  MOV R0, UR4 ;  /* 0x0000000400007c02 */ /* 0x002fce0008000f00 */
.L_x_137:
[----:B-1----:R1:W2:Y:S02]  /*7ec0*/  SYNCS.PHASECHK.TRANS64.TRYWAIT P0, [R0+URZ], R2 ;  /* 0x00000002000075a7 */ /* 0x0022a400080011ff */
[----:B--2---:R-:W-:Y:S05]  /*7ed0*/  @!P0 NANOSLEEP.SYNCS 0x989680 ;  /* 0x009896800000895d */ /* 0x004fea0003900000 */
[----:B------:R-:W2:Y:S02]  /*7ee0*/  @!P0 SYNCS.PHASECHK.TRANS64 P0, [R0+URZ], R2 ;  /* 0x00000002000085a7 */ /* 0x000ea400080010ff */
[----:B--2---:R-:W-:Y:S05]  /*7ef0*/  @!P0 BRA `(.L_x_137) ;  /* 0xfffffffc00f08947 */ /* 0x004fea000383ffff */
[----:B------:R-:W-:Y:S05]  /*7f00*/  BRA `(.L_x_138) ;  /* 0xffffffbc00187947 */ /* 0x000fea000383ffff */
.L_x_75:
[----:B--2---:R2:W3:Y:S02]  /*7f10*/  SYNCS.PHASECHK.TRANS64.TRYWAIT P0, [R12+URZ+0x70], R0 ;  /* 0x000070000c0075a7 */ /* 0x0044e400080011ff */
[----:B---3--:R-:W-:Y:S05]  /*7f20*/  @!P0 NANOSLEEP.SYNCS 0x989680 ;  /* 0x009896800000895d */ /* 0x008fea0003900000 */
[----:B------:R-:W3:Y:S02]  /*7f30*/  @!P0 SYNCS.PHASECHK.TRANS64 P0, [R12+URZ+0x70], R0 ;  /* 0x000070000c0085a7 */ /* 0x000ee400080010ff */
[----:B---3--:R-:W-:Y:S05]  /*7f40*/  @!P0 BRA `(.L_x_75) ;  /* 0xfffffffc00f08947 */ /* 0x008fea000383ffff */
[----:B------:R-:W-:Y:S05]  /*7f50*/  BRA `(.L_x_139) ;  /* 0xffffffc000307947 */ /* 0x000fea000383ffff */
.L_x_78:
[----:B-1----:R-:W-:Y:S07]  /*7f60*/  MOV R0, UR21 ;  /* 0x0000001500007c02 */ /* 0x002fee0008000f00 */
.L_x_140:
[----:B-1----:R1:W2:Y:S02]  /*7f70*/  SYNCS.PHASECHK.TRANS64.TRYWAIT P2, [R0+URZ+0x68], R6 ;  /* 0x00006806000075a7 */ /* 0x0022a400080411ff */
[----:B--2---:R-:W-:Y:S05]  /*7f80*/  @!P2 NANOSLEEP.SYNCS 0x989680 ;  /* 0x009896800000a95d */ /* 0x004fea0003900000 */
[----:B------:R-:W2:Y:S02]  /*7f90*/  @!P2 SYNCS.PHASECHK.TRANS64 P2, [R0+URZ+0x68], R6 ;  /* 0x000068060000a5a7 */ /* 0x000ea400080410ff */
[----:B--2---:R-:W-:Y:S05]  /*7fa0*/  @!P2 BRA `(.L_x_140) ;  /* 0xfffffffc00f0a947 */ /* 0x004fea000383ffff */
[----:B------:R-:W-:Y:S05]  /*7fb0*/  BRA `(.L_x_77) ;  /* 0xffffffc400987947 */ /* 0x000fea000383ffff */
.L_x_81:
[----:B------:R-:W-:Y:S07]  /*7fc0*/  MOV R0, UR21 ;  /* 0x0000001500007c02 */ /* 0x000fee0008000f00 */
.L_x_141:
[----:B-1----:R1:W2:Y:S02]  /*7fd0*/  SYNCS.PHASECHK.TRANS64.TRYWAIT P0, [R0+URZ+0x50], R9 ;  /* 0x00005009000075a7 */ /* 0x0022a400080011ff */
[----:B--2---:R-:W-:Y:S05]  /*7fe0*/  @!P0 NANOSLEEP.SYNCS 0x989680 ;  /* 0x009896800000895d */ /* 0x004fea0003900000 */
[----:B------:R-:W2:Y:S02]  /*7ff0*/  @!P0 SYNCS.PHASECHK.TRANS64 P0, [R0+URZ+0x50], R9 ;  /* 0x00005009000085a7 */ /* 0x000ea400080010ff */
[----:B--2---:R-:W-:Y:S05]  /*8000*/  @!P0 BRA `(.L_x_141) ;  /* 0xfffffffc00f08947 */ /* 0x004fea000383ffff */
[----:B------:R-:W-:Y:S05]  /*8010*/  BRA `(.L_x_142) ;  /* 0xffffffc400f47947 */ /* 0x000fea000383ffff */
.L_x_82:
[----:B------:R-:W-:Y:S07]  /*8020*/  MOV R0, UR21 ;  /* 0x0000001500007c02 */ /* 0x000fee0008000f00 */
.L_x_143:
[----:B-1----:R1:W2:Y:S02]  /*8030*/  SYNCS.PHASECHK.TRANS64.TRYWAIT P0, [R0+URZ+0x58], R9 ;  /* 0x00005809000075a7 */ /* 0x0022a400080011ff */
[----:B--2---:R-:W-:Y:S05]  /*8040*/  @!P0 NANOSLEEP.SYNCS 0x989680 ;  /* 0x009896800000895d */ /* 0x004fea0003900000 */
[----:B------:R-:W2:Y:S02]  /*8050*/  @!P0 SYNCS.PHASECHK.TRANS64 P0, [R0+URZ+0x58], R9 ;  /* 0x00005809000085a7 */ /* 0x000ea400080010ff */
[----:B--2---:R-:W-:Y:S05]  /*8060*/  @!P0 BRA `(.L_x_143) ;  /* 0xfffffffc00f08947 */ /* 0x004fea000383ffff */
[----:B------:R-:W-:Y:S05]  /*8070*/  BRA `(.L_x_144) ;  /* 0xffffffc800307947 */ /* 0x000fea000383ffff */
.L_x_84:
[----:B------:R-:W-:-:S07]  /*8080*/  MOV R0, UR21 ;  /* 0x0000001500007c02 */ /* 0x000fce0008000f00 */
.L_x_145:
[----:B-1----:R1:W3:Y:S02]  /*8090*/  SYNCS.PHASECHK.TRANS64.TRYWAIT P0, [R0+URZ+0x50], R2 ;  /* 0x00005002000075a7 */ /* 0x0022e400080011ff */
[----:B---3--:R-:W-:Y:S05]  /*80a0*/  @!P0 NANOSLEEP.SYNCS 0x989680 ;  /* 0x009896800000895d */ /* 0x008fea0003900000 */
[----:B------:R-:W3:Y:S02]  /*80b0*/  @!P0 SYNCS.PHASECHK.TRANS64 P0, [R0+URZ+0x50], R2 ;  /* 0x00005002000085a7 */ /* 0x000ee400080010ff */
[----:B---3--:R-:W-:Y:S05]  /*80c0*/  @!P0 BRA `(.L_x_145) ;  /* 0xfffffffc00f08947 */ /* 0x008fea000383ffff */
[----:B------:R-:W-:Y:S05]  /*80d0*/  BRA `(.L_x_146) ;  /* 0xffffffc800a47947 */ /* 0x000fea000383ffff */
.L_x_86:
[----:B-1----:R1:W2:Y:S02]  /*80e0*/  SYNCS.PHASECHK.TRANS64.TRYWAIT P0, [R3+URZ+0x70], R0 ;  /* 0x00007000030075a7 */ /* 0x0022a400080011ff */
[----:B--2---:R-:W-:Y:S05]  /*80f0*/  @!P0 NANOSLEEP.SYNCS 0x989680 ;  /* 0x009896800000895d */ /* 0x004fea0003900000 */
[----:B------:R-:W2:Y:S02]  /*8100*/  @!P0 SYNCS.PHASECHK.TRANS64 P0, [R3+URZ+0x70], R0 ;  /* 0x00007000030085a7 */ /* 0x000ea400080010ff */
[----:B--2---:R-:W-:Y:S05]  /*8110*/  @!P0 BRA `(.L_x_86) ;  /* 0xfffffffc00f08947 */ /* 0x004fea000383ffff */
[----:B------:R-:W-:Y:S05]  /*8120*/  BRA `(.L_x_147) ;  /* 0xffffffcc00647947 */ /* 0x000fea000383ffff */
.L_x_97:
[----:B-1----:R1:W2:Y:S02]  /*8130*/  SYNCS.PHASECHK.TRANS64.TRYWAIT P1, [R3+URZ+0x40], R0 ;  /* 0x00004000030075a7 */ /* 0x0022a400080211ff */
[----:B--2---:R-:W-:Y:S05]  /*8140*/  @!P1 NANOSLEEP.SYNCS 0x989680 ;  /* 0x009896800000995d */ /* 0x004fea0003900000 */
[----:B------:R-:W2:Y:S02]  /*8150*/  @!P1 SYNCS.PHASECHK.TRANS64 P1, [R3+URZ+0x40], R0 ;  /* 0x00004000030095a7 */ /* 0x000ea400080210ff */
[----:B--2---:R-:W-:Y:S05]  /*8160*/  @!P1 BRA `(.L_x_97) ;  /* 0xfffffffc00f09947 */ /* 0x004fea000383ffff */
[----:B------:R-:W-:Y:S05]  /*8170*/  BRA `(.L_x_96) ;  /* 0xffffffd800d47947 */ /* 0x000fea000383ffff */
.L_x_99:
[----:B-1----:R1:W2:Y:S02]  /*8180*/  SYNCS.PHASECHK.TRANS64.TRYWAIT P0, [R43+URZ+0x90], R4 ;  /* 0x000090042b0075a7 */ /* 0x0022a400080011ff */
[----:B--2---:R-:W-:Y:S05]  /*8190*/  @!P0 NANOSLEEP.SYNCS 0x989680 ;  /* 0x009896800000895d */ /* 0x004fea0003900000 */
[----:B------:R-:W2:Y:S02]  /*81a0*/  @!P0 SYNCS.PHASECHK.TRANS64 P0, [R43+URZ+0x90], R4 ;  /* 0x000090042b0085a7 */ /* 0x000ea400080010ff */
[----:B--2---:R-:W-:Y:S05]  /*81b0*/  @!P0 BRA `(.L_x_99) ;  /* 0xfffffffc00f08947 */ /* 0x004fea000383ffff */
[----:B------:R-:W-:Y:S05]  /*81c0*/  BRA `(.L_x_98) ;  /* 0xffffffdc00287947 */ /* 0x000fea000383ffff */
.L_x_107:
[----:B--2---:R2:W3:Y:S02]  /*81d0*/  SYNCS.PHASECHK.TRANS64.TRYWAIT P0, [R3+URZ+0x40], R0 ;  /* 0x00004000030075a7 */ /* 0x0044e400080011ff */
[----:B---3--:R-:W-:Y:S05]  /*81e0*/  @!P0 NANOSLEEP.SYNCS 0x989680 ;  /* 0x009896800000895d */ /* 0x008fea0003900000 */
[----:B------:R-:W3:Y:S02]  /*81f0*/  @!P0 SYNCS.PHASECHK.TRANS64 P0, [R3+URZ+0x40], R0 ;  /* 0x00004000030085a7 */ /* 0x000ee400080010ff */
[----:B---3--:R-:W-:Y:S05]  /*8200*/  @!P0 BRA `(.L_x_107) ;  /* 0xfffffffc00f08947 */ /* 0x008fea000383ffff */
[----:B------:R-:W-:Y:S05]  /*8210*/  BRA `(.L_x_106) ;  /* 0xffffffe8001c7947 */ /* 0x000fea000383ffff */
        .weak           $__internal_0_$__cuda_sm10x_tcgen05_guardrail_trap_col_being_dealloced_not_returned_by_alloc
        .type           $__internal_0_$__cuda_sm10x_tcgen05_guardrail_trap_col_being_dealloced_not_returned_by_alloc,@function
        .size           $__internal_0_$__cuda_sm10x_tcgen05_guardrail_trap_col_being_dealloced_not_returned_by_alloc,($__internal_1_$__cuda_sm10x_tcgen05_guardrail_trap_phase_invalid_during_alloc - $__internal_0_$__cuda_sm10x_tcgen05_guardrail_trap_col_being_dealloced_not_returned_by_alloc)
$__internal_0_$__cuda_sm10x_tcgen05_guardrail_trap_col_being_dealloced_not_returned_by_alloc:
[----:B------:R-:W-:Y:S05]  /*8220*/  BPT.TRAP 0x1 ;  /* 0x000000040000795c */ /* 0x000fea0000300000 */
[----:B------:R-:W-:-:S04]  /*8230*/  HFMA2 R3, -RZ, RZ, 0, 0 ;  /* 0x00000000ff037431 */ /* 0x000fc800000001ff */
[----:B------:R-:W-:Y:S05]  /*8240*/  RET.REL.NODEC R2 `(_ZN7cutlass13device_kernelINS_4gemm6kernel13GemmUniversalIN4cute5tupleIJiiiiEEENS1_10collective13CollectiveMmaINS1_35MainloopSm100TmaUmmaWarpSpecializedILi4ELi2ELi4ENS5_IJNS4_1CILi1EEENSA_ILi2EEESB_EEEEENS5_IJNSA_ILi64EEENSA_ILi128EEESG_EEEaNS5_IJlSB_lEEEaSI_NS4_8TiledMMAINS4_8MMA_AtomIJNS4_15SM100_MMA_S8_SSIaaiLi64ELi128ELNS4_4UMMA5MajorE0ELSN_0ELNSM_8SaturateE0EEEEEENS4_6LayoutINS5_IJSB_SB_SB_EEENS5_IJNSA_ILi0EEEST_ST_EEEEENS5_IJNS4_10UnderscoreESW_SW_EEEEENS4_23SM90_TMA_LOAD_MULTICASTENS4_14ComposedLayoutINS4_7SwizzleILi3ELi4ELi3EEENS4_18smem_ptr_flag_bitsILi8EEENSR_INS5_IJNSA_ILi8EEESG_EEENS5_IJSG_SB_EEEEEEEvNS4_8identityENS4_13SM90_TMA_LOADES19_vS1A_EENS_8epilogue10collective18CollectiveEpilogueINS1D_23Sm100TmaWarpSpecializedILi2ELi2ELi32ELb0ELb0EEEJSH_NS5_IJNSR_ISF_SB_EES1I_EEEaSI_aSI_NS1D_6fusion15FusionCallbacksIS1H_NS1K_17LinearCombinationIaiaiLNS_15FloatRoundStyleE2EEESH_S1J_JEEENS4_5SM1004TMEM4LOAD26SM100_TMEM_LOAD_16dp32b32xES1B_NS10_INS11_ILi2ELi4ELi3EEES14_NSR_INS5_IJS15_SF_EEENS5_IJSF_SB_EEEEEEENS4_39AutoVectorizingCopyWithAssumedAlignmentILi128EEENS4_14SM90_TMA_STOREES1Y_S20_S20_EEEvvEEEEvNT_6ParamsE) ;  /* 0xffffff7c026c7950 */ /* 0x000fea0003c3ffff */
        .weak           $__internal_1_$__cuda_sm10x_tcgen05_guardrail_trap_phase_invalid_during_alloc
        .type           $__internal_1_$__cuda_sm10x_tcgen05_guardrail_trap_phase_invalid_during_alloc,@function
        .size           $__internal_1_$__cuda_sm10x_tcgen05_guardrail_trap_phase_invalid_during_alloc,($__internal_2_$__cuda_sm10x_tcgen05_guardrail_trap_unallocated_columns_being_dealloced - $__internal_1_$__cuda_sm10x_tcgen05_guardrail_trap_phase_invalid_during_alloc)
$__internal_1_$__cuda_sm10x_tcgen05_guardrail_trap_phase_invalid_during_alloc:
[----:B------:R-:W-:Y:S05]  /*8250*/  BPT.TRAP 0x1 ;  /* 0x000000040000795c */ /* 0x000fea0000300000 */
[----:B------:R-:W-:-:S04]  /*8260*/  MOV R5, 0x0 ;  /* 0x0000000000057802 */ /* 0x000fc80000000f00 */
[----:B------:R-:W-:Y:S05]  /*8270*/  RET.REL.NODEC R4 `(_ZN7cutlass13device_kernelINS_4gemm6kernel13GemmUniversalIN4cute5tupleIJiiiiEEENS1_10collective13CollectiveMmaINS1_35MainloopSm100TmaUmmaWarpSpecializedILi4ELi2ELi4ENS5_IJNS4_1CILi1EEENSA_ILi2EEESB_EEEEENS5_IJNSA_ILi64EEENSA_ILi128EEESG_EEEaNS5_IJlSB_lEEEaSI_NS4_8TiledMMAINS4_8MMA_AtomIJNS4_15SM100_MMA_S8_SSIaaiLi64ELi128ELNS4_4UMMA5MajorE0ELSN_0ELNSM_8SaturateE0EEEEEENS4_6LayoutINS5_IJSB_SB_SB_EEENS5_IJNSA_ILi0EEEST_ST_EEEEENS5_IJNS4_10UnderscoreESW_SW_EEEEENS4_23SM90_TMA_LOAD_MULTICASTENS4_14ComposedLayoutINS4_7SwizzleILi3ELi4ELi3EEENS4_18smem_ptr_flag_bitsILi8EEENSR_INS5_IJNSA_ILi8EEESG_EEENS5_IJSG_SB_EEEEEEEvNS4_8identityENS4_13SM90_TMA_LOADES19_vS1A_EENS_8epilogue10collective18CollectiveEpilogueINS1D_23Sm100TmaWarpSpecializedILi2ELi2ELi32ELb0ELb0EEEJSH_NS5_IJNSR_ISF_SB_EES1I_EEEaSI_aSI_NS1D_6fusion15FusionCallbacksIS1H_NS1K_17LinearCombinationIaiaiLNS_15FloatRoundStyleE2EEESH_S1J_JEEENS4_5SM1004TMEM4LOAD26SM100_TMEM_LOAD_16dp32b32xES1B_NS10_INS11_ILi2ELi4ELi3EEES14_NSR_INS5_IJS15_SF_EEENS5_IJSF_SB_EEEEEEENS4_39AutoVectorizingCopyWithAssumedAlignmentILi128EEENS4_14SM90_TMA_STOREES1Y_S20_S20_EEEvvEEEEvNT_6ParamsE) ;  /* 0xffffff7c04607950 */ /* 0x000fea0003c3ffff */
        .weak           $__internal_2_$__cuda_sm10x_tcgen05_guardrail_trap_unallocated_columns_being_dealloced
        .type           $__internal_2_$__cuda_sm10x_tcgen05_guardrail_trap_unallocated_columns_being_dealloced,@function
        .size           $__internal_2_$__cuda_sm10x_tcgen05_guardrail_trap_unallocated_columns_being_dealloced,(.L_x_149 - $__internal_2_$__cuda_sm10x_tcgen05_guardrail_trap_unallocated_columns_being_dealloced)
$__internal_2_$__cuda_sm10x_tcgen05_guardrail_trap_unallocated_columns_being_dealloced:
[----:B------:R-:W-:Y:S05]  /*8280*/  BPT.TRAP 0x1 ;  /* 0x000000040000795c */ /* 0x000fea0000300000 */
[----:B------:R-:W-:-:S04]  /*8290*/  HFMA2 R3, -RZ, RZ, 0, 0 ;  /* 0x00000000ff037431 */ /* 0x000fc800000001ff */
[----:B------:R-:W-:Y:S05]  /*82a0*/  RET.REL.NODEC R2 `(_ZN7cutlass13device_kernelINS_4gemm6kernel13GemmUniversalIN4cute5tupleIJiiiiEEENS1_10collective13CollectiveMmaINS1_35MainloopSm100TmaUmmaWarpSpecializedILi4ELi2ELi4ENS5_IJNS4_1CILi1EEENSA_ILi2EEESB_EEEEENS5_IJNSA_ILi64EEENSA_ILi128EEESG_EEEaNS5_IJlSB_lEEEaSI_NS4_8TiledMMAINS4_8MMA_AtomIJNS4_15SM100_MMA_S8_SSIaaiLi64ELi128ELNS4_4UMMA5MajorE0ELSN_0ELNSM_8SaturateE0EEEEEENS4_6LayoutINS5_IJSB_SB_SB_EEENS5_IJNSA_ILi0EEEST_ST_EEEEENS5_IJNS4_10UnderscoreESW_SW_EEEEENS4_23SM90_TMA_LOAD_MULTICASTENS4_14ComposedLayoutINS4_7SwizzleILi3ELi4ELi3EEENS4_18smem_ptr_flag_bitsILi8EEENSR_INS5_IJNSA_ILi8EEESG_EEENS5_IJSG_SB_EEEEEEEvNS4_8identityENS4_13SM90_TMA_LOADES19_vS1A_EENS_8epilogue10collective18CollectiveEpilogueINS1D_23Sm100TmaWarpSpecializedILi2ELi2ELi32ELb0ELb0EEEJSH_NS5_IJNSR_ISF_SB_EES1I_EEEaSI_aSI_NS1D_6fusion15FusionCallbacksIS1H_NS1K_17LinearCombinationIaiaiLNS_15FloatRoundStyleE2EEESH_S1J_JEEENS4_5SM1004TMEM4LOAD26SM100_TMEM_LOAD_16dp32b32xES1B_NS10_INS11_ILi2ELi4ELi3EEES14_NSR_INS5_IJS15_SF_EEENS5_IJSF_SB_EEEEEEENS4_39AutoVectorizingCopyWithAssumedAlignmentILi128EEENS4_14SM90_TMA_STOREES1Y_S20_S20_EEEvvEEEEvNT_6ParamsE) ;  /* 0xffffff7c02547950 */ /* 0x000fea0003c3ffff */
.L_x_148:
[----:B------:R-:W-:-:S00]  /*82b0*/  BRA `(.L_x_148) ;  /* 0xfffffffc00fc7947 */ /* 0x000fc0000383ffff */
[----:B------:R-:W-:-:S00]  /*82c0*/  NOP ;  /* 0x0000000000007918 */ /* 0x000fc00000000000 */
        /* <DEDUP_REMOVED lines=11> */
.L_x_149:


//--------------------- .nv.global.init           --------------------------
	.section	.nv.global.init,"aw",@progbits
.nv.global.init:
	.type		$str$27,@object
	.size		$str$27,($str$28 - $str$27)
$str$27:
        /*0000*/ 	.byte	0x28, 0x61, 0x64, 0x64, 0x72, 0x65, 0x73, 0x73, 0x20, 0x26, 0x20, 0x6d, 0x61, 0x73, 0x6b, 0x29
        /*0010*/ 	.byte	0x20, 0x3d, 0x3d, 0x20, 0x30, 0x00
	.type		$str$28,@object
	.size		$str$28,($str$26 - $str$28)
$str$28:
        /*0016*/ 	.byte	0x2f, 0x74, 0x6d, 0x70, 0x2f, 0x63, 0x75, 0x74, 0x6c, 0x61, 0x73, 0x73, 0x5f, 0x73, 0x77, 0x65
        /*0026*/ 	.byte	0x65, 0x70, 0x5f, 0x73, 0x72, 0x63, 0x2f, 0x69, 0x6e, 0x63, 0x6c, 0x75, 0x64, 0x65, 0x2f, 0x63
        /*0036*/ 	.byte	0x75, 0x74, 0x65, 0x2f, 0x70, 0x6f, 0x69, 0x6e, 0x74, 0x65, 0x72, 0x5f, 0x66, 0x6c, 0x61, 0x67
        /*0046*/ 	.byte	0x67, 0x65, 0x64, 0x2e, 0x68, 0x70, 0x70, 0x00
	.type		$str$26,@object
	.size		$str$26,($str$25 - $str$26)
$str$26:
        /*004e*/ 	.byte	0x2f, 0x74, 0x6d, 0x70, 0x2f, 0x63, 0x75, 0x74, 0x6c, 0x61, 0x73, 0x73, 0x5f, 0x73, 0x77, 0x65
        /*005e*/ 	.byte	0x65, 0x70, 0x5f, 0x73, 0x72, 0x63, 0x2f, 0x69, 0x6e, 0x63, 0x6c, 0x75, 0x64, 0x65, 0x2f, 0x63
        /*006e*/ 	.byte	0x75, 0x74, 0x65, 0x2f, 0x61, 0x74, 0x6f, 0x6d, 0x2f, 0x63, 0x6f, 0x70, 0x79, 0x5f, 0x74, 0x72
        /*007e*/ 	.byte	0x61, 0x69, 0x74, 0x73, 0x5f, 0x73, 0x6d, 0x31, 0x30, 0x30, 0x2e, 0x68, 0x70, 0x70, 0x00
	.type		$str$25,@object
	.size		$str$25,(__unnamed_1 - $str$25)
$str$25:
        /*008d*/ 	.byte	0x28, 0x28, 0x75, 0x69, 0x6e, 0x74, 0x33, 0x32, 0x5f, 0x74, 0x28, 0x74, 0x68, 0x72, 0x65, 0x61
        /*009d*/ 	.byte	0x64, 0x49, 0x64, 0x78, 0x2e, 0x78, 0x29, 0x20, 0x2f, 0x20, 0x33, 0x32, 0x29, 0x20, 0x25, 0x20
        /*00ad*/ 	.byte	0x34, 0x29, 0x20, 0x3d, 0x3d, 0x20, 0x28, 0x28, 0x28, 0x74, 0x6d, 0x65, 0x6d, 0x5f, 0x61, 0x64
        /*00bd*/ 	.byte	0x64, 0x72, 0x20, 0x3e, 0x3e, 0x20, 0x31, 0x36, 0x29, 0x20, 0x2f, 0x20, 0x33, 0x32, 0x29, 0x20
        /*00cd*/ 	.byte	0x25, 0x20, 0x34, 0x29, 0x00
	.type		__unnamed_1,@object
	.size		__unnamed_1,(__unnamed_2 - __unnamed_1)
__unnamed_1:
        /*00d2*/ 	.byte	0x61, 0x75, 0x74, 0x6f, 0x20, 0x63, 0x75, 0x74, 0x65, 0x3a, 0x3a, 0x61, 0x73, 0x5f, 0x70, 0x6f
        /* <DEDUP_REMOVED lines=24> */
        /*0262*/ 	.byte	0x00
	.type		__unnamed_2,@object
	.size		__unnamed_2,(.L_2 - __unnamed_2)
__unnamed_2:
        /* <DEDUP_REMOVED lines=41> */
.L_2:


//--------------------- .nv.shared._ZN7cutlass13device_kernelINS_4gemm6kernel13GemmUniversalIN4cute5tupleIJiiiiEEENS1_10collective13CollectiveMmaINS1_35MainloopSm100TmaUmmaWarpSpecializedILi4ELi2ELi4ENS5_IJNS4_1CILi1EEENSA_ILi2EEESB_EEEEENS5_IJNSA_ILi64EEENSA_ILi128EEESG_EEEaNS5_IJlSB_lEEEaSI_NS4_8TiledMMAINS4_8MMA_AtomIJNS4_15SM100_MMA_S8_SSIaaiLi64ELi128ELNS4_4UMMA5MajorE0ELSN_0ELNSM_8SaturateE0EEEEEENS4_6LayoutINS5_IJSB_SB_SB_EEENS5_IJNSA_ILi0EEEST_ST_EEEEENS5_IJNS4_10UnderscoreESW_SW_EEEEENS4_23SM90_TMA_LOAD_MULTICASTENS4_14ComposedLayoutINS4_7SwizzleILi3ELi4ELi3EEENS4_18smem_ptr_flag_bitsILi8EEENSR_INS5_IJNSA_ILi8EEESG_EEENS5_IJSG_SB_EEEEEEEvNS4_8identityENS4_13SM90_TMA_LOADES19_vS1A_EENS_8epilogue10collective18CollectiveEpilogueINS1D_23Sm100TmaWarpSpecializedILi2ELi2ELi32ELb0ELb0EEEJSH_NS5_IJNSR_ISF_SB_EES1I_EEEaSI_aSI_NS1D_6fusion15FusionCallbacksIS1H_NS1K_17LinearCombinationIaiaiLNS_15FloatRoundStyleE2EEESH_S1J_JEEENS4_5SM1004TMEM4LOAD26SM100_TMEM_LOAD_16dp32b32xES1B_NS10_INS11_ILi2ELi4ELi3EEES14_NSR_INS5_IJS15_SF_EEENS5_IJSF_SB_EEEEEEENS4_39AutoVectorizingCopyWithAssumedAlignmentILi128EEENS4_14SM90_TMA_STOREES1Y_S20_S20_EEEvvEEEEvNT_6ParamsE --------------------------
	.section	.nv.shared._ZN7cutlass13device_kernelINS_4gemm6kernel13GemmUniversalIN4cute5tupleIJiiiiEEENS1_10collective13CollectiveMmaINS1_35MainloopSm100TmaUmmaWarpSpecializedILi4ELi2ELi4ENS5_IJNS4_1CILi1EEENSA_ILi2EEESB_EEEEENS5_IJNSA_ILi64EEENSA_ILi128EEESG_EEEaNS5_IJlSB_lEEEaSI_NS4_8TiledMMAINS4_8MMA_AtomIJNS4_15SM100_MMA_S8_SSIaaiLi64ELi128ELNS4_4UMMA5MajorE0ELSN_0ELNSM_8SaturateE0EEEEEENS4_6LayoutINS5_IJSB_SB_SB_EEENS5_IJNSA_ILi0EEEST_ST_EEEEENS5_IJNS4_10UnderscoreESW_SW_EEEEENS4_23SM90_TMA_LOAD_MULTICASTENS4_14ComposedLayoutINS4_7SwizzleILi3ELi4ELi3EEENS4_18smem_ptr_flag_bitsILi8EEENSR_INS5_IJNSA_ILi8EEESG_EEENS5_IJSG_SB_EEEEEEEvNS4_8identityENS4_13SM90_TMA_LOADES19_vS1A_EENS_8epilogue10collective18CollectiveEpilogueINS1D_23Sm100TmaWarpSpecializedILi2ELi2ELi32ELb0ELb0EEEJSH_NS5_IJNSR_ISF_SB_EES1I_EEEaSI_aSI_NS1D_6fusion15FusionCallbacksIS1H_NS1K_17LinearCombinationIaiaiLNS_15FloatRoundStyleE2EEESH_S1J_JEEENS4_5SM1004TMEM4LOAD26SM100_TMEM_LOAD_16dp32b32xES1B_NS10_INS11_ILi2ELi4ELi3EEES14_NSR_INS5_IJS15_SF_EEENS5_IJSF_SB_EEEEEEENS4_39AutoVectorizingCopyWithAssumedAlignmentILi128EEENS4_14SM90_TMA_STOREES1Y_S20_S20_EEEvvEEEEvNT_6ParamsE,"aw",@nobits
	.sectionflags	@""
	.align	16
	.zero		1024


//--------------------- .nv.shared.reserved.0     --------------------------
	.section	.nv.shared.reserved.0,"aw",@nobits
	.weak		__nv_reservedSMEM_offset_0_alias
	.size		__nv_reservedSMEM_offset_0_alias, 0, 64
	.other		__nv_reservedSMEM_offset_0_alias,@"STO_CUDA_RESERVED_SHARED STV_DEFAULT"
__nv_reservedSMEM_offset_0_alias:
	.zero		0
.nv.shared.reserved.0:
	.zero		64
	.weak		__nv_reservedSMEM_tcgen05_partition
	.type		__nv_reservedSMEM_tcgen05_partition,@object
	.size		__nv_reservedSMEM_tcgen05_partition,(.L_0 - __nv_reservedSMEM_tcgen05_partition)
__nv_reservedSMEM_tcgen05_partition:
	.zero		32
.L_0:


//--------------------- .nv.global                --------------------------
	.section	.nv.global,"aw",@nobits
.nv.global:
	.type		_ZN40_INTERNAL_8ebf1fda_4_k_cu_7115f989_103194cute1_E,@object
	.size		_ZN40_INTERNAL_8ebf1fda_4_k_cu_7115f989_103194cute1_E,(_ZN40_INTERNAL_8ebf1fda_4_k_cu_7115f989_103194cuda3std3__45__cpo6cbeginE - _ZN40_INTERNAL_8ebf1fda_4_k_cu_7115f989_103194cute1_E)
_ZN40_INTERNAL_8ebf1fda_4_k_cu_7115f989_103194cute1_E:
	.zero		1
	.type		_ZN40_INTERNAL_8ebf1fda_4_k_cu_7115f989_103194cuda3std3__45__cpo6cbeginE,@object
	.size		_ZN40_INTERNAL_8ebf1fda_4_k_cu_7115f989_103194cuda3std3__45__cpo6cbeginE,(_ZN40_INTERNAL_8ebf1fda_4_k_cu_7115f989_103194cuda3std3__48in_placeE - _ZN40_INTERNAL_8ebf1fda_4_k_cu_7115f989_103194cuda3std3__45__cpo6cbeginE)
_ZN40_INTERNAL_8ebf1fda_4_k_cu_7115f989_103194cuda3std3__45__cpo6cbeginE:
	.zero		1
	.type		_ZN40_INTERNAL_8ebf1fda_4_k_cu_7115f989_103194cuda3std3__48in_placeE,@object
	.size		_ZN40_INTERNAL_8ebf1fda_4_k_cu_7115f989_103194cuda3std3__48in_placeE,(_ZN40_INTERNAL_8ebf1fda_4_k_cu_7115f989_103194cuda3std6ranges3__45__cpo9iter_moveE - _ZN40_INTERNAL_8ebf1fda_4_k_cu_7115f989_103194cuda3std3__48in_placeE)
_ZN40_INTERNAL_8ebf1fda_4_k_cu_7115f989_103194cuda3std3__48in_placeE:
	.zero		1
	.type		_ZN40_INTERNAL_8ebf1fda_4_k_cu_7115f989_103194cuda3std6ranges3__45__cpo9iter_moveE,@object
	.size		_ZN40_INTERNAL_8ebf1fda_4_k_cu_7115f989_103194cuda3std6ranges3__45__cpo9iter_moveE,(_ZN40_INTERNAL_8ebf1fda_4_k_cu_7115f989_103194cuda3std3__45__cpo5beginE - _ZN40_INTERNAL_8ebf1fda_4_k_cu_7115f989_103194cuda3std6ranges3__45__cpo9iter_moveE)
_ZN40_INTERNAL_8ebf1fda_4_k_cu_7115f989_103194cuda3std6ranges3__45__cpo9iter_moveE:
	.zero		1
	.type		_ZN40_INTERNAL_8ebf1fda_4_k_cu_7115f989_103194cuda3std3__45__cpo5beginE,@object
	.size		_ZN40_INTERNAL_8ebf1fda_4_k_cu_7115f989_103194cuda3std3__45__cpo5beginE,(_ZN40_INTERNAL_8ebf1fda_4_k_cu_7115f989_103194cuda3std3__442_GLOBAL__N__8ebf1fda_4_k_cu_7115f989_103196ignoreE - _ZN40_INTERNAL_8ebf1fda_4_k_cu_7115f989_103194cuda3std3__45__cpo5beginE)
_ZN40_INTERNAL_8ebf1fda_4_k_cu_7115f989_103194cuda3std3__45__cpo5beginE:
	.zero		1
	.type		_ZN40_INTERNAL_8ebf1fda_4_k_cu_7115f989_103194cuda3std3__442_GLOBAL__N__8ebf1fda_4_k_cu_7115f989_103196ignoreE,@object
	.size		_ZN40_INTERNAL_8ebf1fda_4_k_cu_7115f989_103194cuda3std3__442_GLOBAL__N__8ebf1fda_4_k_cu_7115f989_103196ignoreE,(_ZN40_INTERNAL_8ebf1fda_4_k_cu_7115f989_103194cute7productE - _ZN40_INTERNAL_8ebf1fda_4_k_cu_7115f989_103194cuda3std3__442_GLOBAL__N__8ebf1fda_4_k_cu_7115f989_103196ignoreE)
_ZN40_INTERNAL_8ebf1fda_4_k_cu_7115f989_103194cuda3std3__442_GLOBAL__N__8ebf1fda_4_k_cu_7115f989_103196ignoreE:
	.zero		1
	.type		_ZN40_INTERNAL_8ebf1fda_4_k_cu_7115f989_103194cute7productE,@object
	.size		_ZN40_INTERNAL_8ebf1fda_4_k_cu_7115f989_103194cute7productE,(_ZN40_INTERNAL_8ebf1fda_4_k_cu_7115f989_103194cuda3std3__45__cpo3endE - _ZN40_INTERNAL_8ebf1fda_4_k_cu_7115f989_103194cute7productE)
_ZN40_INTERNAL_8ebf1fda_4_k_cu_7115f989_103194cute7productE:
	.zero		1
	.type		_ZN40_INTERNAL_8ebf1fda_4_k_cu_7115f989_103194cuda3std3__45__cpo3endE,@object
	.size		_ZN40_INTERNAL_8ebf1fda_4_k_cu_7115f989_103194cuda3std3__45__cpo3endE,(_ZN40_INTERNAL_8ebf1fda_4_k_cu_7115f989_103194cuda3std3__419piecewise_constructE - _ZN40_INTERNAL_8ebf1fda_4_k_cu_7115f989_103194cuda3std3__45__cpo3endE)
_ZN40_INTERNAL_8ebf1fda_4_k_cu_7115f989_103194cuda3std3__45__cpo3endE:
	.zero		1
	.type		_ZN40_INTERNAL_8ebf1fda_4_k_cu_7115f989_103194cuda3std3__419piecewise_constructE,@object
	.size		_ZN40_INTERNAL_8ebf1fda_4_k_cu_7115f989_103194cuda3std3__419piecewise_constructE,(_ZN40_INTERNAL_8ebf1fda_4_k_cu_7115f989_103194cuda3std3__45__cpo4cendE - _ZN40_INTERNAL_8ebf1fda_4_k_cu_7115f989_103194cuda3std3__419piecewise_constructE)
_ZN40_INTERNAL_8ebf1fda_4_k_cu_7115f989_103194cuda3std3__419piecewise_constructE:
	.zero		1
	.type		_ZN40_INTERNAL_8ebf1fda_4_k_cu_7115f989_103194cuda3std3__45__cpo4cendE,@object
	.size		_ZN40_INTERNAL_8ebf1fda_4_k_cu_7115f989_103194cuda3std3__45__cpo4cendE,(_ZN40_INTERNAL_8ebf1fda_4_k_cu_7115f989_103194cuda3std6ranges3__45__cpo4swapE - _ZN40_INTERNAL_8ebf1fda_4_k_cu_7115f989_103194cuda3std3__45__cpo4cendE)
_ZN40_INTERNAL_8ebf1fda_4_k_cu_7115f989_103194cuda3std3__45__cpo4cendE:
	.zero		1
	.type		_ZN40_INTERNAL_8ebf1fda_4_k_cu_7115f989_103194cuda3std6ranges3__45__cpo4swapE,@object
	.size		_ZN40_INTERNAL_8ebf1fda_4_k_cu_7115f989_103194cuda3std6ranges3__45__cpo4swapE,(.L_10 - _ZN40_INTERNAL_8ebf1fda_4_k_cu_7115f989_103194cuda3std6ranges3__45__cpo4swapE)
_ZN40_INTERNAL_8ebf1fda_4_k_cu_7115f989_103194cuda3std6ranges3__45__cpo4swapE:
	.zero		1
.L_10:


//--------------------- .nv.constant0._ZN7cutlass13device_kernelINS_4gemm6kernel13GemmUniversalIN4cute5tupleIJiiiiEEENS1_10collective13CollectiveMmaINS1_35MainloopSm100TmaUmmaWarpSpecializedILi4ELi2ELi4ENS5_IJNS4_1CILi1EEENSA_ILi2EEESB_EEEEENS5_IJNSA_ILi64EEENSA_ILi128EEESG_EEEaNS5_IJlSB_lEEEaSI_NS4_8TiledMMAINS4_8MMA_AtomIJNS4_15SM100_MMA_S8_SSIaaiLi64ELi128ELNS4_4UMMA5MajorE0ELSN_0ELNSM_8SaturateE0EEEEEENS4_6LayoutINS5_IJSB_SB_SB_EEENS5_IJNSA_ILi0EEEST_ST_EEEEENS5_IJNS4_10UnderscoreESW_SW_EEEEENS4_23SM90_TMA_LOAD_MULTICASTENS4_14ComposedLayoutINS4_7SwizzleILi3ELi4ELi3EEENS4_18smem_ptr_flag_bitsILi8EEENSR_INS5_IJNSA_ILi8EEESG_EEENS5_IJSG_SB_EEEEEEEvNS4_8identityENS4_13SM90_TMA_LOADES19_vS1A_EENS_8epilogue10collective18CollectiveEpilogueINS1D_23Sm100TmaWarpSpecializedILi2ELi2ELi32ELb0ELb0EEEJSH_NS5_IJNSR_ISF_SB_EES1I_EEEaSI_aSI_NS1D_6fusion15FusionCallbacksIS1H_NS1K_17LinearCombinationIaiaiLNS_15FloatRoundStyleE2EEESH_S1J_JEEENS4_5SM1004TMEM4LOAD26SM100_TMEM_LOAD_16dp32b32xES1B_NS10_INS11_ILi2ELi4ELi3EEES14_NSR_INS5_IJS15_SF_EEENS5_IJSF_SB_EEEEEEENS4_39AutoVectorizingCopyWithAssumedAlignmentILi128EEENS4_14SM90_TMA_STOREES1Y_S20_S20_EEEvvEEEEvNT_6ParamsE --------------------------
	.section	.nv.constant0._ZN7cutlass13device_kernelINS_4gemm6kernel13GemmUniversalIN4cute5tupleIJiiiiEEENS1_10collective13CollectiveMmaINS1_35MainloopSm100TmaUmmaWarpSpecializedILi4ELi2ELi4ENS5_IJNS4_1CILi1EEENSA_ILi2EEESB_EEEEENS5_IJNSA_ILi64EEENSA_ILi128EEESG_EEEaNS5_IJlSB_lEEEaSI_NS4_8TiledMMAINS4_8MMA_AtomIJNS4_15SM100_MMA_S8_SSIaaiLi64ELi128ELNS4_4UMMA5MajorE0ELSN_0ELNSM_8SaturateE0EEEEEENS4_6LayoutINS5_IJSB_SB_SB_EEENS5_IJNSA_ILi0EEEST_ST_EEEEENS5_IJNS4_10UnderscoreESW_SW_EEEEENS4_23SM90_TMA_LOAD_MULTICASTENS4_14ComposedLayoutINS4_7SwizzleILi3ELi4ELi3EEENS4_18smem_ptr_flag_bitsILi8EEENSR_INS5_IJNSA_ILi8EEESG_EEENS5_IJSG_SB_EEEEEEEvNS4_8identityENS4_13SM90_TMA_LOADES19_vS1A_EENS_8epilogue10collective18CollectiveEpilogueINS1D_23Sm100TmaWarpSpecializedILi2ELi2ELi32ELb0ELb0EEEJSH_NS5_IJNSR_ISF_SB_EES1I_EEEaSI_aSI_NS1D_6fusion15FusionCallbacksIS1H_NS1K_17LinearCombinationIaiaiLNS_15FloatRoundStyleE2EEESH_S1J_JEEENS4_5SM1004TMEM4LOAD26SM100_TMEM_LOAD_16dp32b32xES1B_NS10_INS11_ILi2ELi4ELi3EEES14_NSR_INS5_IJS15_SF_EEENS5_IJSF_SB_EEEEEEENS4_39AutoVectorizingCopyWithAssumedAlignmentILi128EEENS4_14SM90_TMA_STOREES1Y_S20_S20_EEEvvEEEEvNT_6ParamsE,"a",@progbits
	.sectionflags	@""
	.align	4
.nv.constant0._ZN7cutlass13device_kernelINS_4gemm6kernel13GemmUniversalIN4cute5tupleIJiiiiEEENS1_10collective13CollectiveMmaINS1_35MainloopSm100TmaUmmaWarpSpecializedILi4ELi2ELi4ENS5_IJNS4_1CILi1EEENSA_ILi2EEESB_EEEEENS5_IJNSA_ILi64EEENSA_ILi128EEESG_EEEaNS5_IJlSB_lEEEaSI_NS4_8TiledMMAINS4_8MMA_AtomIJNS4_15SM100_MMA_S8_SSIaaiLi64ELi128ELNS4_4UMMA5MajorE0ELSN_0ELNSM_8SaturateE0EEEEEENS4_6LayoutINS5_IJSB_SB_SB_EEENS5_IJNSA_ILi0EEEST_ST_EEEEENS5_IJNS4_10UnderscoreESW_SW_EEEEENS4_23SM90_TMA_LOAD_MULTICASTENS4_14ComposedLayoutINS4_7SwizzleILi3ELi4ELi3EEENS4_18smem_ptr_flag_bitsILi8EEENSR_INS5_IJNSA_ILi8EEESG_EEENS5_IJSG_SB_EEEEEEEvNS4_8identityENS4_13SM90_TMA_LOADES19_vS1A_EENS_8epilogue10collective18CollectiveEpilogueINS1D_23Sm100TmaWarpSpecializedILi2ELi2ELi32ELb0ELb0EEEJSH_NS5_IJNSR_ISF_SB_EES1I_EEEaSI_aSI_NS1D_6fusion15FusionCallbacksIS1H_NS1K_17LinearCombinationIaiaiLNS_15FloatRoundStyleE2EEESH_S1J_JEEENS4_5SM1004TMEM4LOAD26SM100_TMEM_LOAD_16dp32b32xES1B_NS10_INS11_ILi2ELi4ELi3EEES14_NSR_INS5_IJS15_SF_EEENS5_IJSF_SB_EEEEEEENS4_39AutoVectorizingCopyWithAssumedAlignmentILi128EEENS4_14SM90_TMA_STOREES1Y_S20_S20_EEEvvEEEEvNT_6ParamsE:
	.zero		2944


//--------------------- SYMBOLS --------------------------

	.type		.nv.reservedSmem.offset0,@object
	.size		.nv.reservedSmem.offset0,0x4
	.type		.nv.reservedSmem.cap,@object
	.size		.nv.reservedSmem.cap,0x4
	.type		__assertfail,@function
